def matmul_kernel(
    a_ptr,
    b_ptr,
    c_ptr,
    M,
    N,
    K,
    stride_am,
    stride_ak,
    stride_bk,
    stride_bn,
    stride_cm,
    stride_cn,
    BLOCK_M: tl.constexpr,
    BLOCK_N: tl.constexpr,
    BLOCK_K: tl.constexpr,
    GROUP_M: tl.constexpr,
):
    pid = tl.program_id(axis=0)
    num_pid_m = tl.cdiv(M, BLOCK_M)
    num_pid_n = tl.cdiv(N, BLOCK_N)
    num_pid_in_group = GROUP_M * num_pid_n
    group_id = pid // num_pid_in_group
    first_pid_m = group_id * GROUP_M
    group_size_m = min(num_pid_m - first_pid_m, GROUP_M)
    pid_m = first_pid_m + ((pid % num_pid_in_group) % group_size_m)
    pid_n = (pid % num_pid_in_group) // group_size_m

    offs_am = (pid_m * BLOCK_M + tl.arange(0, BLOCK_M)) % M
    offs_bn = (pid_n * BLOCK_N + tl.arange(0, BLOCK_N)) % N
    offs_k = tl.arange(0, BLOCK_K)
    a_ptrs = a_ptr + offs_am[:, None] * stride_am + offs_k[None, :] * stride_ak
    b_ptrs = b_ptr + offs_k[:, None] * stride_bk + offs_bn[None, :] * stride_bn

    acc = tl.zeros((BLOCK_M, BLOCK_N), dtype=tl.float32)
    for kk in range(0, tl.cdiv(K, BLOCK_K)):
        a = tl.load(a_ptrs, mask=offs_k[None, :] < K - kk * BLOCK_K, other=0.0)
        b = tl.load(b_ptrs, mask=offs_k[:, None] < K - kk * BLOCK_K, other=0.0)
        acc = tl.dot(a, b, acc)
        a_ptrs += BLOCK_K * stride_ak
        b_ptrs += BLOCK_K * stride_bk

    c = acc.to(c_ptr.dtype.element_ty)
    offs_cm = pid_m * BLOCK_M + tl.arange(0, BLOCK_M)
    offs_cn = pid_n * BLOCK_N + tl.arange(0, BLOCK_N)
    c_ptrs = c_ptr + offs_cm[:, None] * stride_cm + offs_cn[None, :] * stride_cn
    mask = (offs_cm[:, None] < M) & (offs_cn[None, :] < N)
    tl.store(c_ptrs, c, mask=mask)

# config = {"BLOCK_K": 32, "BLOCK_M": 64, "BLOCK_N": 64, "GROUP_M": 8, "arch": "sm_90", "dtype": "fp32", "num_ctas": 1, "num_stages": 3, "num_warps": 8}
# arch = sm_90


// ===== COMPILED SASS (sm_90a) =====

	.target	sm_90a

	.elftype	@"ET_EXEC"


//--------------------- .note.nv.tkinfo           --------------------------
	.section	.note.nv.tkinfo,"",@"SHT_NOTE"
	.sectionflags	@"SHF_NOTE_NV_TKINFO"
	.tkinfo
        /*0018*/ 	.word	0x00000002
        /*0030*/ 	.string	""
        /*0030*/ 	.string	"ptxas"
        /*0030*/ 	.string	"Cuda compilation tools, release 13.0, V13.0.88"
        /*0030*/ 	.string	"Build cuda_13.0.r13.0/compiler.36424714_0"
        /*0030*/ 	.string	"-v  -suppress-debug-info  -lineinfo  -arch sm_90a "



//--------------------- .note.nv.cuinfo           --------------------------
	.section	.note.nv.cuinfo,"",@"SHT_NOTE"
	.sectionflags	@"SHF_NOTE_NV_CUINFO"
        /*0018*/ 	.short	0x0002
        /*001a*/ 	.short	0x005a
        /*001c*/ 	.short	0x0082
	.zero		2


//--------------------- .nv.info                  --------------------------
	.section	.nv.info,"",@"SHT_CUDA_INFO"
	.align	4


	//----- nvinfo : EIATTR_REGCOUNT
	.align		4
        /*0000*/ 	.byte	0x04, 0x2f
        /*0002*/ 	.short	(.L_1 - .L_0)
	.align		4
.L_0:
        /*0004*/ 	.word	index@(matmul_kernel)
        /*0008*/ 	.word	0x0000007a


	//----- nvinfo : EIATTR_FRAME_SIZE
	.align		4
.L_1:
        /*000c*/ 	.byte	0x04, 0x11
        /*000e*/ 	.short	(.L_3 - .L_2)
	.align		4
.L_2:
        /*0010*/ 	.word	index@(matmul_kernel)
        /*0014*/ 	.word	0x00000000


	//----- nvinfo : EIATTR_MIN_STACK_SIZE
	.align		4
.L_3:
        /*0018*/ 	.byte	0x04, 0x12
        /*001a*/ 	.short	(.L_5 - .L_4)
	.align		4
.L_4:
        /*001c*/ 	.word	index@(matmul_kernel)
        /*0020*/ 	.word	0x00000000
.L_5:


//--------------------- .nv.compat                --------------------------
	.section	.nv.compat,"",@"SHT_CUDA_COMPAT_INFO"
	.align	4
        /*0000*/ 	.byte	0x02, 0x09, 0x01, 0x00, 0x02, 0x02, 0x04, 0x00, 0x02, 0x05, 0x05, 0x00, 0x03, 0x07, 0x01, 0x01
        /*0010*/ 	.byte	0x02, 0x03, 0x00, 0x00, 0x02, 0x06, 0x01, 0x00, 0x04, 0x0b, 0x08, 0x00, 0x00, 0x00, 0x00, 0x00
        /*0020*/ 	.byte	0x00, 0x00, 0x00, 0x00


//--------------------- .nv.info.matmul_kernel    --------------------------
	.section	.nv.info.matmul_kernel,"",@"SHT_CUDA_INFO"
	.sectionflags	@""
	.align	4


	//----- nvinfo : EIATTR_CUDA_API_VERSION
	.align		4
        /*0000*/ 	.byte	0x04, 0x37
        /*0002*/ 	.short	(.L_7 - .L_6)
.L_6:
        /*0004*/ 	.word	0x00000082


	//----- nvinfo : EIATTR_KPARAM_INFO
	.align		4
.L_7:
        /*0008*/ 	.byte	0x04, 0x17
        /*000a*/ 	.short	(.L_9 - .L_8)
.L_8:
        /*000c*/ 	.word	0x00000000
        /*0010*/ 	.short	0x000d
        /*0012*/ 	.short	0x0048
        /*0014*/ 	.byte	0x00, 0xf4, 0x21, 0x00


	//----- nvinfo : EIATTR_KPARAM_INFO
	.align		4
.L_9:
        /*0018*/ 	.byte	0x04, 0x17
        /*001a*/ 	.short	(.L_11 - .L_10)
.L_10:
        /*001c*/ 	.word	0x00000000
        /*0020*/ 	.short	0x000c
        /*0022*/ 	.short	0x0040
        /*0024*/ 	.byte	0x00, 0xf4, 0x21, 0x00


	//----- nvinfo : EIATTR_KPARAM_INFO
	.align		4
.L_11:
        /*0028*/ 	.byte	0x04, 0x17
        /*002a*/ 	.short	(.L_13 - .L_12)
.L_12:
        /*002c*/ 	.word	0x00000000
        /*0030*/ 	.short	0x000b
        /*0032*/ 	.short	0x0038
        /*0034*/ 	.byte	0x00, 0xf0, 0x11, 0x00


	//----- nvinfo : EIATTR_KPARAM_INFO
	.align		4
.L_13:
        /*0038*/ 	.byte	0x04, 0x17
        /*003a*/ 	.short	(.L_15 - .L_14)
.L_14:
        /*003c*/ 	.word	0x00000000
        /*0040*/ 	.short	0x000a
        /*0042*/ 	.short	0x0034
        /*0044*/ 	.byte	0x00, 0xf0, 0x11, 0x00


	//----- nvinfo : EIATTR_KPARAM_INFO
	.align		4
.L_15:
        /*0048*/ 	.byte	0x04, 0x17
        /*004a*/ 	.short	(.L_17 - .L_16)
.L_16:
        /*004c*/ 	.word	0x00000000
        /*0050*/ 	.short	0x0009
        /*0052*/ 	.short	0x0030
        /*0054*/ 	.byte	0x00, 0xf0, 0x11, 0x00


	//----- nvinfo : EIATTR_KPARAM_INFO
	.align		4
.L_17:
        /*0058*/ 	.byte	0x04, 0x17
        /*005a*/ 	.short	(.L_19 - .L_18)
.L_18:
        /*005c*/ 	.word	0x00000000
        /*0060*/ 	.short	0x0008
        /*0062*/ 	.short	0x002c
        /*0064*/ 	.byte	0x00, 0xf0, 0x11, 0x00


	//----- nvinfo : EIATTR_KPARAM_INFO
	.align		4
.L_19:
        /*0068*/ 	.byte	0x04, 0x17
        /*006a*/ 	.short	(.L_21 - .L_20)
.L_20:
        /*006c*/ 	.word	0x00000000
        /*0070*/ 	.short	0x0007
        /*0072*/ 	.short	0x0028
        /*0074*/ 	.byte	0x00, 0xf0, 0x11, 0x00


	//----- nvinfo : EIATTR_KPARAM_INFO
	.align		4
.L_21:
        /*0078*/ 	.byte	0x04, 0x17
        /*007a*/ 	.short	(.L_23 - .L_22)
.L_22:
        /*007c*/ 	.word	0x00000000
        /*0080*/ 	.short	0x0006
        /*0082*/ 	.short	0x0024
        /*0084*/ 	.byte	0x00, 0xf0, 0x11, 0x00


	//----- nvinfo : EIATTR_KPARAM_INFO
	.align		4
.L_23:
        /*0088*/ 	.byte	0x04, 0x17
        /*008a*/ 	.short	(.L_25 - .L_24)
.L_24:
        /*008c*/ 	.word	0x00000000
        /*0090*/ 	.short	0x0005
        /*0092*/ 	.short	0x0020
        /*0094*/ 	.byte	0x00, 0xf0, 0x11, 0x00


	//----- nvinfo : EIATTR_KPARAM_INFO
	.align		4
.L_25:
        /*0098*/ 	.byte	0x04, 0x17
        /*009a*/ 	.short	(.L_27 - .L_26)
.L_26:
        /*009c*/ 	.word	0x00000000
        /*00a0*/ 	.short	0x0004
        /*00a2*/ 	.short	0x001c
        /*00a4*/ 	.byte	0x00, 0xf0, 0x11, 0x00


	//----- nvinfo : EIATTR_KPARAM_INFO
	.align		4
.L_27:
        /*00a8*/ 	.byte	0x04, 0x17
        /*00aa*/ 	.short	(.L_29 - .L_28)
.L_28:
        /*00ac*/ 	.word	0x00000000
        /*00b0*/ 	.short	0x0003
        /*00b2*/ 	.short	0x0018
        /*00b4*/ 	.byte	0x00, 0xf0, 0x11, 0x00


	//----- nvinfo : EIATTR_KPARAM_INFO
	.align		4
.L_29:
        /*00b8*/ 	.byte	0x04, 0x17
        /*00ba*/ 	.short	(.L_31 - .L_30)
.L_30:
        /*00bc*/ 	.word	0x00000000
        /*00c0*/ 	.short	0x0002
        /*00c2*/ 	.short	0x0010
        /*00c4*/ 	.byte	0x00, 0xf4, 0x21, 0x00


	//----- nvinfo : EIATTR_KPARAM_INFO
	.align		4
.L_31:
        /*00c8*/ 	.byte	0x04, 0x17
        /*00ca*/ 	.short	(.L_33 - .L_32)
.L_32:
        /*00cc*/ 	.word	0x00000000
        /*00d0*/ 	.short	0x0001
        /*00d2*/ 	.short	0x0008
        /*00d4*/ 	.byte	0x00, 0xf4, 0x21, 0x00


	//----- nvinfo : EIATTR_KPARAM_INFO
	.align		4
.L_33:
        /*00d8*/ 	.byte	0x04, 0x17
        /*00da*/ 	.short	(.L_35 - .L_34)
.L_34:
        /*00dc*/ 	.word	0x00000000
        /*00e0*/ 	.short	0x0000
        /*00e2*/ 	.short	0x0000
        /*00e4*/ 	.byte	0x00, 0xf4, 0x21, 0x00


	//----- nvinfo : EIATTR_SPARSE_MMA_MASK
	.align		4
.L_35:
        /*00e8*/ 	.byte	0x03, 0x50
        /*00ea*/ 	.short	0x0000


	//----- nvinfo : EIATTR_MAXREG_COUNT
	.align		4
        /*00ec*/ 	.byte	0x03, 0x1b
        /*00ee*/ 	.short	0x00ff


	//----- nvinfo : EIATTR_NUM_BARRIERS
	.align		4
        /*00f0*/ 	.byte	0x02, 0x4c
        /*00f2*/ 	.byte	0x01
	.zero		1


	//----- nvinfo : EIATTR_MERCURY_ISA_VERSION
	.align		4
        /*00f4*/ 	.byte	0x03, 0x5f
        /*00f6*/ 	.short	0x0101


	//----- nvinfo : EIATTR_EXIT_INSTR_OFFSETS
	.align		4
        /*00f8*/ 	.byte	0x04, 0x1c
        /*00fa*/ 	.short	(.L_37 - .L_36)


	//   ....[0]....
.L_36:
        /*00fc*/ 	.word	0x000034f0


	//   ....[1]....
        /*0100*/ 	.word	0x00003510


	//----- nvinfo : EIATTR_REQNTID
	.align		4
.L_37:
        /*0104*/ 	.byte	0x04, 0x10
        /*0106*/ 	.short	(.L_39 - .L_38)
.L_38:
        /*0108*/ 	.word	0x00000100
        /*010c*/ 	.word	0x00000001
        /*0110*/ 	.word	0x00000001


	//----- nvinfo : EIATTR_CBANK_PARAM_SIZE
	.align		4
.L_39:
        /*0114*/ 	.byte	0x03, 0x19
        /*0116*/ 	.short	0x0050


	//----- nvinfo : EIATTR_PARAM_CBANK
	.align		4
        /*0118*/ 	.byte	0x04, 0x0a
        /*011a*/ 	.short	(.L_41 - .L_40)
	.align		4
.L_40:
        /*011c*/ 	.word	index@(.nv.constant0.matmul_kernel)
        /*0120*/ 	.short	0x0210
        /*0122*/ 	.short	0x0050


	//----- nvinfo : EIATTR_SW_WAR
	.align		4
.L_41:
        /*0124*/ 	.byte	0x04, 0x36
        /*0126*/ 	.short	(.L_43 - .L_42)
.L_42:
        /*0128*/ 	.word	0x00000008
.L_43:


//--------------------- .nv.callgraph             --------------------------
	.section	.nv.callgraph,"",@"SHT_CUDA_CALLGRAPH"
	.align	4
	.sectionentsize	8
	.align		4
        /*0000*/ 	.word	0x00000000
	.align		4
        /*0004*/ 	.word	0xffffffff
	.align		4
        /*0008*/ 	.word	0x00000000
	.align		4
        /*000c*/ 	.word	0xfffffffe
	.align		4
        /*0010*/ 	.word	0x00000000
	.align		4
        /*0014*/ 	.word	0xfffffffd
	.align		4
        /*0018*/ 	.word	0x00000000
	.align		4
        /*001c*/ 	.word	0xfffffffc


//--------------------- .text.matmul_kernel       --------------------------
	.section	.text.matmul_kernel,"ax",@progbits
	.align	128
        .global         matmul_kernel
        .type           matmul_kernel,@function
        .size           matmul_kernel,(.L_x_3 - matmul_kernel)
        .other          matmul_kernel,@"STO_CUDA_ENTRY STV_DEFAULT"
matmul_kernel:
.text.matmul_kernel:
[----:B------:R-:W-:Y:S08]  /*0000*/  LDC R1, c[0x0][0x28] ;  /* 0x00000a00ff017b82 */ /* 0x000ff00000000800 */
[----:B------:R-:W1:Y:S01]  /*0010*/  LDC.64 R4, c[0x0][0x228] ;  /* 0x00008a00ff047b82 */ /* 0x000e620000000a00 */
[----:B------:R-:W2:Y:S01]  /*0020*/  S2R R7, SR_CTAID.X ;  /* 0x0000000000077919 */ /* 0x000ea20000002500 */
[----:B------:R-:W-:Y:S01]  /*0030*/  ULDC.64 UR8, c[0x0][0x210] ;  /* 0x0000840000087ab9 */ /* 0x000fe20000000a00 */
[----:B------:R-:W-:Y:S01]  /*0040*/  ULDC UR5, c[0x0][0x240] ;  /* 0x0000900000057ab9 */ /* 0x000fe20000000800 */
[----:B------:R-:W-:Y:S01]  /*0050*/  ULDC.64 UR10, c[0x0][0x218] ;  /* 0x00008600000a7ab9 */ /* 0x000fe20000000a00 */
[----:B------:R-:W-:Y:S01]  /*0060*/  UMOV UR4, 0x400 ;  /* 0x0000040000047882 */ /* 0x000fe20000000000 */
[----:B------:R-:W-:-:S02]  /*0070*/  ULDC.64 UR14, c[0x0][0x208] ;  /* 0x00008200000e7ab9 */ /* 0x000fc40000000a00 */
[----:B------:R-:W3:Y:S01]  /*0080*/  S2UR UR7, SR_CgaCtaId ;  /* 0x00000000000779c3 */ /* 0x000ee20000008800 */
[----:B-1----:R-:W-:Y:S01]  /*0090*/  VIADD R0, R5, 0x3f ;  /* 0x0000003f05007836 */ /* 0x002fe20000000000 */
[----:B------:R-:W-:Y:S02]  /*00a0*/  IABS R20, R5 ;  /* 0x0000000500147213 */ /* 0x000fe40000000000 */
[----:B------:R-:W-:Y:S02]  /*00b0*/  IABS R19, R4 ;  /* 0x0000000400137213 */ /* 0x000fe40000000000 */
[----:B------:R-:W-:Y:S01]  /*00c0*/  SHF.R.S32.HI R3, RZ, 0x1f, R0 ;  /* 0x0000001fff037819 */ /* 0x000fe20000011400 */
[----:B---3--:R-:W-:-:S03]  /*00d0*/  ULEA UR7, UR7, UR4, 0x18 ;  /* 0x0000000407077291 */ /* 0x008fc6000f8ec03f */
[----:B------:R-:W-:Y:S02]  /*00e0*/  LEA.HI R3, R3, R0, RZ, 0x6 ;  /* 0x0000000003037211 */ /* 0x000fe400078f30ff */
[----:B--2---:R-:W-:Y:S02]  /*00f0*/  IABS R10, R7 ;  /* 0x00000007000a7213 */ /* 0x004fe40000000000 */
[----:B------:R-:W-:-:S05]  /*0100*/  SHF.R.S32.HI R3, RZ, 0x6, R3 ;  /* 0x00000006ff037819 */ /* 0x000fca0000011403 */
[----:B------:R-:W-:-:S05]  /*0110*/  IMAD.SHL.U32 R6, R3, 0x8, RZ ;  /* 0x0000000803067824 */ /* 0x000fca00078e00ff */
[-C--:B------:R-:W-:Y:S02]  /*0120*/  IABS R9, R6.reuse ;  /* 0x0000000600097213 */ /* 0x080fe40000000000 */
[----:B------:R-:W-:Y:S02]  /*0130*/  IABS R12, R6 ;  /* 0x00000006000c7213 */ /* 0x000fe40000000000 */
[----:B------:R-:W1:Y:S08]  /*0140*/  I2F.RP R0, R9 ;  /* 0x0000000900007306 */ /* 0x000e700000209400 */
[----:B-1----:R-:W1:Y:S02]  /*0150*/  MUFU.RCP R0, R0 ;  /* 0x0000000000007308 */ /* 0x002e640000001000 */
[----:B-1----:R-:W-:-:S02]  /*0160*/  VIADD R2, R0, 0xffffffe ;  /* 0x0ffffffe00027836 */ /* 0x002fc40000000000 */
[----:B------:R-:W-:-:S04]  /*0170*/  IMAD.MOV R0, RZ, RZ, -R12 ;  /* 0x000000ffff007224 */ /* 0x000fc800078e0a0c */
[----:B------:R1:W2:Y:S02]  /*0180*/  F2I.FTZ.U32.TRUNC.NTZ R3, R2 ;  /* 0x0000000200037305 */ /* 0x0002a4000021f000 */
[----:B-1----:R-:W-:Y:S02]  /*0190*/  IMAD.MOV.U32 R2, RZ, RZ, RZ ;  /* 0x000000ffff027224 */ /* 0x002fe400078e00ff */
[----:B--2---:R-:W-:-:S04]  /*01a0*/  IMAD.MOV R8, RZ, RZ, -R3 ;  /* 0x000000ffff087224 */ /* 0x004fc800078e0a03 */
[----:B------:R-:W-:Y:S02]  /*01b0*/  IMAD R11, R8, R9, RZ ;  /* 0x00000009080b7224 */ /* 0x000fe400078e02ff */
[----:B------:R-:W-:Y:S02]  /*01c0*/  IMAD.MOV.U32 R8, RZ, RZ, R10 ;  /* 0x000000ffff087224 */ /* 0x000fe400078e000a */
[----:B------:R-:W-:-:S06]  /*01d0*/  IMAD.HI.U32 R3, R3, R11, R2 ;  /* 0x0000000b03037227 */ /* 0x000fcc00078e0002 */
[----:B------:R-:W-:-:S04]  /*01e0*/  IMAD.HI.U32 R3, R3, R8, RZ ;  /* 0x0000000803037227 */ /* 0x000fc800078e00ff */
[----:B------:R-:W-:Y:S02]  /*01f0*/  IMAD R0, R3, R0, R8 ;  /* 0x0000000003007224 */ /* 0x000fe400078e0208 */
[----:B------:R-:W1:Y:S03]  /*0200*/  I2F.RP R8, R19 ;  /* 0x0000001300087306 */ /* 0x000e660000209400 */
[----:B------:R-:W-:-:S05]  /*0210*/  ISETP.GT.U32.AND P1, PT, R9, R0, PT ;  /* 0x000000000900720c */ /* 0x000fca0003f24070 */
[----:B-1----:R-:W-:Y:S08]  /*0220*/  MUFU.RCP R8, R8 ;  /* 0x0000000800087308 */ /* 0x002ff00000001000 */
[----:B------:R-:W-:Y:S02]  /*0230*/  @!P1 IMAD.IADD R0, R0, 0x1, -R9 ;  /* 0x0000000100009824 */ /* 0x000fe400078e0a09 */
[----:B------:R-:W-:Y:S01]  /*0240*/  @!P1 VIADD R3, R3, 0x1 ;  /* 0x0000000103039836 */ /* 0x000fe20000000000 */
[----:B------:R-:W-:-:S02]  /*0250*/  ISETP.NE.AND P1, PT, R6, RZ, PT ;  /* 0x000000ff0600720c */ /* 0x000fc40003f25270 */
[----:B------:R-:W-:Y:S02]  /*0260*/  ISETP.GE.U32.AND P0, PT, R0, R9, PT ;  /* 0x000000090000720c */ /* 0x000fe40003f06070 */
[----:B------:R-:W-:Y:S01]  /*0270*/  LOP3.LUT R0, R7, R6, RZ, 0x3c, !PT ;  /* 0x0000000607007212 */ /* 0x000fe200078e3cff */
[----:B------:R-:W1:Y:S03]  /*0280*/  I2F.RP R9, R20 ;  /* 0x0000001400097306 */ /* 0x000e660000209400 */
[----:B------:R-:W-:Y:S01]  /*0290*/  ISETP.GE.AND P2, PT, R0, RZ, PT ;  /* 0x000000ff0000720c */ /* 0x000fe20003f46270 */
[----:B------:R-:W-:-:S06]  /*02a0*/  VIADD R0, R4, 0x3f ;  /* 0x0000003f04007836 */ /* 0x000fcc0000000000 */
[----:B------:R-:W-:-:S04]  /*02b0*/  @P0 VIADD R3, R3, 0x1 ;  /* 0x0000000103030836 */ /* 0x000fc80000000000 */
[----:B------:R-:W-:Y:S01]  /*02c0*/  IMAD.MOV.U32 R2, RZ, RZ, R3 ;  /* 0x000000ffff027224 */ /* 0x000fe200078e0003 */
[----:B------:R-:W-:Y:S01]  /*02d0*/  SHF.R.S32.HI R3, RZ, 0x1f, R0 ;  /* 0x0000001fff037819 */ /* 0x000fe20000011400 */
[----:B-1----:R-:W-:Y:S02]  /*02e0*/  MUFU.RCP R9, R9 ;  /* 0x0000000900097308 */ /* 0x002fe40000001000 */
[----:B------:R-:W-:Y:S01]  /*02f0*/  @!P2 IMAD.MOV R2, RZ, RZ, -R2 ;  /* 0x000000ffff02a224 */ /* 0x000fe200078e0a02 */
[----:B------:R-:W-:Y:S02]  /*0300*/  @!P1 LOP3.LUT R2, RZ, R6, RZ, 0x33, !PT ;  /* 0x00000006ff029212 */ /* 0x000fe400078e33ff */
[----:B------:R-:W-:-:S03]  /*0310*/  LEA.HI R3, R3, R0, RZ, 0x6 ;  /* 0x0000000003037211 */ /* 0x000fc600078f30ff */
[----:B------:R-:W-:Y:S02]  /*0320*/  IMAD.SHL.U32 R12, R2, 0x8, RZ ;  /* 0x00000008020c7824 */ /* 0x000fe400078e00ff */
[----:B------:R-:W-:-:S03]  /*0330*/  IMAD.MOV R2, RZ, RZ, -R2 ;  /* 0x000000ffff027224 */ /* 0x000fc600078e0a02 */
[----:B------:R-:W-:Y:S01]  /*0340*/  LEA.HI.SX32 R3, R3, -R12, 0x1a ;  /* 0x8000000c03037211 */ /* 0x000fe200078fd2ff */
[----:B------:R-:W-:Y:S02]  /*0350*/  IMAD R14, R6, R2, R7 ;  /* 0x00000002060e7224 */ /* 0x000fe400078e0207 */
[----:B------:R-:W-:Y:S01]  /*0360*/  IMAD.MOV.U32 R2, RZ, RZ, RZ ;  /* 0x000000ffff027224 */ /* 0x000fe200078e00ff */
[----:B------:R-:W-:-:S04]  /*0370*/  VIMNMX R11, R3, 0x8, PT ;  /* 0x00000008030b7848 */ /* 0x000fc80003fe0100 */
[-C--:B------:R-:W-:Y:S02]  /*0380*/  IABS R10, R11.reuse ;  /* 0x0000000b000a7213 */ /* 0x080fe40000000000 */
[----:B------:R-:W-:Y:S02]  /*0390*/  IABS R6, R11 ;  /* 0x0000000b00067213 */ /* 0x000fe40000000000 */
[----:B------:R-:W1:Y:S08]  /*03a0*/  I2F.RP R0, R10 ;  /* 0x0000000a00007306 */ /* 0x000e700000209400 */
[----:B-1----:R-:W1:Y:S02]  /*03b0*/  MUFU.RCP R0, R0 ;  /* 0x0000000000007308 */ /* 0x002e640000001000 */
[----:B-1----:R-:W-:Y:S01]  /*03c0*/  VIADD R3, R0, 0xffffffe ;  /* 0x0ffffffe00037836 */ /* 0x002fe20000000000 */
[----:B------:R-:W-:-:S05]  /*03d0*/  IABS R0, R14 ;  /* 0x0000000e00007213 */ /* 0x000fca0000000000 */
[----:B------:R-:W1:Y:S02]  /*03e0*/  F2I.FTZ.U32.TRUNC.NTZ R3, R3 ;  /* 0x0000000300037305 */ /* 0x000e64000021f000 */
[----:B-1----:R-:W-:-:S04]  /*03f0*/  IMAD.MOV R13, RZ, RZ, -R3 ;  /* 0x000000ffff0d7224 */ /* 0x002fc800078e0a03 */
[----:B------:R-:W-:-:S04]  /*0400*/  IMAD R7, R13, R10, RZ ;  /* 0x0000000a0d077224 */ /* 0x000fc800078e02ff */
[----:B------:R-:W-:-:S04]  /*0410*/  IMAD.HI.U32 R2, R3, R7, R2 ;  /* 0x0000000703027227 */ /* 0x000fc800078e0002 */
[----:B------:R-:W-:Y:S02]  /*0420*/  IMAD.MOV.U32 R3, RZ, RZ, R0 ;  /* 0x000000ffff037224 */ /* 0x000fe400078e0000 */
[----:B------:R-:W-:Y:S02]  /*0430*/  IMAD.MOV R0, RZ, RZ, -R6 ;  /* 0x000000ffff007224 */ /* 0x000fe400078e0a06 */
[----:B------:R-:W-:-:S04]  /*0440*/  IMAD.HI.U32 R2, R2, R3, RZ ;  /* 0x0000000302027227 */ /* 0x000fc800078e00ff */
[----:B------:R-:W-:Y:S02]  /*0450*/  IMAD R3, R2, R0, R3 ;  /* 0x0000000002037224 */ /* 0x000fe400078e0203 */
[----:B------:R-:W1:Y:S01]  /*0460*/  S2R R0, SR_TID.X ;  /* 0x0000000000007919 */ /* 0x000e620000002100 */
[----:B------:R-:W-:Y:S02]  /*0470*/  VIADD R7, R9, 0xffffffe ;  /* 0x0ffffffe09077836 */ /* 0x000fe40000000000 */
[----:B------:R-:W-:Y:S01]  /*0480*/  ISETP.GT.U32.AND P1, PT, R10, R3, PT ;  /* 0x000000030a00720c */ /* 0x000fe20003f24070 */
[----:B------:R-:W-:-:S03]  /*0490*/  VIADD R6, R8, 0xffffffe ;  /* 0x0ffffffe08067836 */ /* 0x000fc60000000000 */
[----:B------:R-:W2:Y:S09]  /*04a0*/  F2I.FTZ.U32.TRUNC.NTZ R7, R7 ;  /* 0x0000000700077305 */ /* 0x000eb2000021f000 */
[----:B------:R-:W-:Y:S02]  /*04b0*/  @!P1 IMAD.IADD R3, R3, 0x1, -R10 ;  /* 0x0000000103039824 */ /* 0x000fe400078e0a0a */
[----:B------:R-:W-:Y:S01]  /*04c0*/  @!P1 VIADD R2, R2, 0x1 ;  /* 0x0000000102029836 */ /* 0x000fe20000000000 */
[----:B------:R-:W-:-:S02]  /*04d0*/  ISETP.NE.AND P1, PT, R11, RZ, PT ;  /* 0x000000ff0b00720c */ /* 0x000fc40003f25270 */
[----:B------:R-:W-:Y:S01]  /*04e0*/  ISETP.GE.U32.AND P0, PT, R3, R10, PT ;  /* 0x0000000a0300720c */ /* 0x000fe20003f06070 */
[----:B--2---:R-:W-:Y:S01]  /*04f0*/  IMAD.MOV R13, RZ, RZ, -R7 ;  /* 0x000000ffff0d7224 */ /* 0x004fe200078e0a07 */
[----:B------:R-:W-:-:S04]  /*0500*/  LOP3.LUT R3, R14, R11, RZ, 0x3c, !PT ;  /* 0x0000000b0e037212 */ /* 0x000fc800078e3cff */
[----:B------:R-:W-:Y:S02]  /*0510*/  ISETP.GE.AND P2, PT, R3, RZ, PT ;  /* 0x000000ff0300720c */ /* 0x000fe40003f46270 */
[----:B------:R2:W3:Y:S01]  /*0520*/  F2I.FTZ.U32.TRUNC.NTZ R3, R6 ;  /* 0x0000000600037305 */ /* 0x0004e2000021f000 */
[----:B-1----:R-:W-:Y:S01]  /*0530*/  IMAD.SHL.U32 R40, R0, 0x4, RZ ;  /* 0x0000000400287824 */ /* 0x002fe200078e00ff */
[----:B------:R-:W-:-:S03]  /*0540*/  SHF.R.U32.HI R10, RZ, 0x5, R0 ;  /* 0x00000005ff0a7819 */ /* 0x000fc60000011600 */
[----:B------:R-:W-:Y:S01]  /*0550*/  @P0 VIADD R2, R2, 0x1 ;  /* 0x0000000102020836 */ /* 0x000fe20000000000 */
[----:B------:R-:W-:Y:S02]  /*0560*/  LOP3.LUT R43, R0, 0x3f, RZ, 0xc0, !PT ;  /* 0x0000003f002b7812 */ /* 0x000fe400078ec0ff */
[----:B------:R-:W-:Y:S01]  /*0570*/  SGXT.U32 R10, R10, 0x3 ;  /* 0x000000030a0a781a */ /* 0x000fe20000000000 */
[----:B------:R-:W-:Y:S01]  /*0580*/  IMAD.MOV.U32 R41, RZ, RZ, R2 ;  /* 0x000000ffff297224 */ /* 0x000fe200078e0002 */
[----:B------:R-:W-:Y:S01]  /*0590*/  LOP3.LUT R2, R0, 0xe0, RZ, 0xc0, !PT ;  /* 0x000000e000027812 */ /* 0x000fe200078ec0ff */
[----:B--2---:R-:W-:Y:S01]  /*05a0*/  IMAD.MOV.U32 R6, RZ, RZ, RZ ;  /* 0x000000ffff067224 */ /* 0x004fe200078e00ff */
[----:B------:R-:W-:Y:S01]  /*05b0*/  SHF.R.U32.HI R46, RZ, 0x6, R0 ;  /* 0x00000006ff2e7819 */ /* 0x000fe20000011600 */
[----:B------:R-:W-:Y:S01]  /*05c0*/  @!P2 IMAD.MOV R41, RZ, RZ, -R41 ;  /* 0x000000ffff29a224 */ /* 0x000fe200078e0a29 */
[----:B------:R-:W-:Y:S02]  /*05d0*/  @!P1 LOP3.LUT R41, RZ, R11, RZ, 0x33, !PT ;  /* 0x0000000bff299212 */ /* 0x000fe400078e33ff */
[----:B------:R-:W-:Y:S01]  /*05e0*/  SHF.R.U32.HI R9, RZ, 0x1, R2 ;  /* 0x00000001ff097819 */ /* 0x000fe20000011602 */
[----:B---3--:R-:W-:Y:S01]  /*05f0*/  IMAD.MOV R2, RZ, RZ, -R3 ;  /* 0x000000ffff027224 */ /* 0x008fe200078e0a03 */
[----:B------:R-:W-:Y:S01]  /*0600*/  SGXT.U32 R46, R46, 0x2 ;  /* 0x000000022e2e781a */ /* 0x000fe20000000000 */
[----:B------:R-:W-:Y:S01]  /*0610*/  IMAD.MOV R8, RZ, RZ, -R41 ;  /* 0x000000ffff087224 */ /* 0x000fe200078e0a29 */
[----:B------:R-:W-:Y:S01]  /*0620*/  LOP3.LUT R40, R9, 0x3fc, R40, 0x78, !PT ;  /* 0x000003fc09287812 */ /* 0x000fe200078e7828 */
[----:B------:R-:W-:Y:S01]  /*0630*/  IMAD.SHL.U32 R41, R41, 0x40, RZ ;  /* 0x0000004029297824 */ /* 0x000fe200078e00ff */
[----:B------:R-:W-:Y:S01]  /*0640*/  LOP3.LUT R48, R0, 0x1f, RZ, 0xc0, !PT ;  /* 0x0000001f00307812 */ /* 0x000fe200078ec0ff */
[----:B------:R-:W-:Y:S01]  /*0650*/  IMAD R9, R2, R19, RZ ;  /* 0x0000001302097224 */ /* 0x000fe200078e02ff */
[C---:B------:R-:W-:Y:S01]  /*0660*/  LOP3.LUT R47, R46.reuse, 0x8, RZ, 0xfc, !PT ;  /* 0x000000082e2f7812 */ /* 0x040fe200078efcff */
[----:B------:R-:W-:Y:S01]  /*0670*/  IMAD R8, R11, R8, R14 ;  /* 0x000000080b087224 */ /* 0x000fe200078e020e */
[----:B------:R-:W-:Y:S01]  /*0680*/  LOP3.LUT R10, R41, R10, RZ, 0xfc, !PT ;  /* 0x0000000a290a7212 */ /* 0x000fe200078efcff */
[----:B------:R-:W-:Y:S01]  /*0690*/  IMAD.MOV.U32 R2, RZ, RZ, RZ ;  /* 0x000000ffff027224 */ /* 0x000fe200078e00ff */
[----:B------:R-:W-:Y:S01]  /*06a0*/  LOP3.LUT R45, R46, 0x4, RZ, 0xfc, !PT ;  /* 0x000000042e2d7812 */ /* 0x000fe200078efcff */
[----:B------:R-:W-:Y:S01]  /*06b0*/  IMAD R11, R13, R20, RZ ;  /* 0x000000140d0b7224 */ /* 0x000fe200078e02ff */
[----:B------:R-:W-:Y:S01]  /*06c0*/  LOP3.LUT R22, R10, 0x8, RZ, 0xfc, !PT ;  /* 0x000000080a167812 */ /* 0x000fe200078efcff */
[----:B------:R-:W-:Y:S01]  /*06d0*/  IMAD.HI.U32 R2, R3, R9, R2 ;  /* 0x0000000903027227 */ /* 0x000fe200078e0002 */
[----:B------:R-:W-:-:S02]  /*06e0*/  IABS R13, R10 ;  /* 0x0000000a000d7213 */ /* 0x000fc40000000000 */
[C---:B------:R-:W-:Y:S01]  /*06f0*/  LOP3.LUT R25, R10.reuse, 0x18, RZ, 0xfc, !PT ;  /* 0x000000180a197812 */ /* 0x040fe200078efcff */
[----:B------:R-:W-:Y:S01]  /*0700*/  IMAD.HI.U32 R6, R7, R11, R6 ;  /* 0x0000000b07067227 */ /* 0x000fe200078e0006 */
[----:B------:R-:W-:Y:S02]  /*0710*/  LOP3.LUT R24, R10, 0x10, RZ, 0xfc, !PT ;  /* 0x000000100a187812 */ /* 0x000fe400078efcff */
[----:B------:R-:W-:Y:S01]  /*0720*/  IABS R15, R22 ;  /* 0x00000016000f7213 */ /* 0x000fe20000000000 */
[----:B------:R-:W-:Y:S01]  /*0730*/  IMAD.SHL.U32 R3, R0, 0x10, RZ ;  /* 0x0000001000037824 */ /* 0x000fe200078e00ff */
[----:B------:R-:W-:Y:S01]  /*0740*/  IABS R23, R25 ;  /* 0x0000001900177213 */ /* 0x000fe20000000000 */
[----:B------:R-:W-:Y:S01]  /*0750*/  IMAD.IADD R8, R12, 0x1, R8 ;  /* 0x000000010c087824 */ /* 0x000fe200078e0208 */
[----:B------:R-:W-:Y:S01]  /*0760*/  IABS R21, R24 ;  /* 0x0000001800157213 */ /* 0x000fe20000000000 */
[----:B------:R-:W-:Y:S01]  /*0770*/  IMAD.HI.U32 R7, R6, R15, RZ ;  /* 0x0000000f06077227 */ /* 0x000fe200078e00ff */
[----:B------:R-:W-:-:S02]  /*0780*/  LOP3.LUT R12, R3, 0x70, RZ, 0xc0, !PT ;  /* 0x00000070030c7812 */ /* 0x000fc400078ec0ff */
[----:B------:R-:W-:Y:S01]  /*0790*/  LOP3.LUT R26, R10, 0x20, RZ, 0xfc, !PT ;  /* 0x000000200a1a7812 */ /* 0x000fe200078efcff */
[----:B------:R-:W-:Y:S01]  /*07a0*/  IMAD.HI.U32 R3, R6, R13, RZ ;  /* 0x0000000d06037227 */ /* 0x000fe200078e00ff */
[C---:B------:R-:W-:Y:S02]  /*07b0*/  LOP3.LUT R27, R10.reuse, 0x28, RZ, 0xfc, !PT ;  /* 0x000000280a1b7812 */ /* 0x040fe400078efcff */
[----:B------:R-:W-:Y:S01]  /*07c0*/  LOP3.LUT R28, R10, 0x30, RZ, 0xfc, !PT ;  /* 0x000000300a1c7812 */ /* 0x000fe200078efcff */
[----:B------:R-:W-:Y:S01]  /*07d0*/  IMAD.HI.U32 R11, R6, R23, RZ ;  /* 0x00000017060b7227 */ /* 0x000fe200078e00ff */
[----:B------:R-:W-:Y:S02]  /*07e0*/  LOP3.LUT R29, R10, 0x38, RZ, 0xfc, !PT ;  /* 0x000000380a1d7812 */ /* 0x000fe400078efcff */
[----:B------:R-:W-:Y:S01]  /*07f0*/  LOP3.LUT R49, R46, 0xc, RZ, 0xfc, !PT ;  /* 0x0000000c2e317812 */ /* 0x000fe200078efcff */
[----:B------:R-:W-:Y:S01]  /*0800*/  IMAD.MOV R3, RZ, RZ, -R3 ;  /* 0x000000ffff037224 */ /* 0x000fe200078e0a03 */
[----:B------:R-:W-:Y:S01]  /*0810*/  LOP3.LUT R42, R0, 0xc0, RZ, 0xc0, !PT ;  /* 0x000000c0002a7812 */ /* 0x000fe200078ec0ff */
[----:B------:R-:W-:Y:S01]  /*0820*/  IMAD.HI.U32 R9, R6, R21, RZ ;  /* 0x0000001506097227 */ /* 0x000fe200078e00ff */
[----:B------:R-:W-:-:S02]  /*0830*/  LOP3.LUT R53, R46, 0x10, RZ, 0xfc, !PT ;  /* 0x000000102e357812 */ /* 0x000fc400078efcff */
[C---:B------:R-:W-:Y:S01]  /*0840*/  LOP3.LUT R55, R46.reuse, 0x14, RZ, 0xfc, !PT ;  /* 0x000000142e377812 */ /* 0x040fe200078efcff */
[----:B------:R-:W-:Y:S01]  /*0850*/  IMAD R17, R43, 0x80, R12 ;  /* 0x000000802b117824 */ /* 0x000fe200078e020c */
[C---:B------:R-:W-:Y:S01]  /*0860*/  LOP3.LUT R57, R46.reuse, 0x18, RZ, 0xfc, !PT ;  /* 0x000000182e397812 */ /* 0x040fe200078efcff */
[----:B------:R-:W-:Y:S01]  /*0870*/  IMAD.MOV R12, RZ, RZ, -R7 ;  /* 0x000000ffff0c7224 */ /* 0x000fe200078e0a07 */
[----:B------:R-:W-:Y:S01]  /*0880*/  LOP3.LUT R59, R46, 0x1c, RZ, 0xfc, !PT ;  /* 0x0000001c2e3b7812 */ /* 0x000fe200078efcff */
[----:B------:R-:W-:Y:S01]  /*0890*/  IMAD.MOV R14, RZ, RZ, -R11 ;  /* 0x000000ffff0e7224 */ /* 0x000fe200078e0a0b */
[----:B------:R-:W-:Y:S01]  /*08a0*/  LEA.HI R42, R42, R17, RZ, 0x1c ;  /* 0x000000112a2a7211 */ /* 0x000fe200078fe0ff */
[----:B------:R-:W-:Y:S01]  /*08b0*/  IMAD R7, R20, R3, R13 ;  /* 0x0000000314077224 */ /* 0x000fe200078e020d */
[----:B------:R-:W-:Y:S01]  /*08c0*/  IABS R13, R26 ;  /* 0x0000001a000d7213 */ /* 0x000fe20000000000 */
[----:B------:R-:W-:Y:S01]  /*08d0*/  IMAD.MOV R9, RZ, RZ, -R9 ;  /* 0x000000ffff097224 */ /* 0x000fe200078e0a09 */
[----:B------:R-:W-:Y:S01]  /*08e0*/  LOP3.LUT R88, R42, 0x10, RZ, 0x3c, !PT ;  /* 0x000000102a587812 */ /* 0x000fe200078e3cff */
[----:B------:R-:W-:Y:S01]  /*08f0*/  IMAD R43, R8, 0x40, R43 ;  /* 0x00000040082b7824 */ /* 0x000fe200078e022b */
[C---:B------:R-:W-:Y:S01]  /*0900*/  ISETP.GT.U32.AND P0, PT, R20.reuse, R7, PT ;  /* 0x000000071400720c */ /* 0x040fe20003f04070 */
[C---:B------:R-:W-:Y:S01]  /*0910*/  IMAD R8, R20.reuse, R12, R15 ;  /* 0x0000000c14087224 */ /* 0x040fe200078e020f */
[----:B------:R-:W-:Y:S01]  /*0920*/  IABS R15, R27 ;  /* 0x0000001b000f7213 */ /* 0x000fe20000000000 */
[C---:B------:R-:W-:Y:S01]  /*0930*/  IMAD R12, R20.reuse, R14, R23 ;  /* 0x0000000e140c7224 */ /* 0x040fe200078e0217 */
[----:B------:R-:W-:Y:S01]  /*0940*/  IABS R23, R29 ;  /* 0x0000001d00177213 */ /* 0x000fe20000000000 */
[----:B------:R-:W-:Y:S01]  /*0950*/  IMAD R11, R20, R9, R21 ;  /* 0x00000009140b7224 */ /* 0x000fe200078e0215 */
[----:B------:R-:W-:Y:S01]  /*0960*/  IABS R21, R28 ;  /* 0x0000001c00157213 */ /* 0x000fe20000000000 */
[----:B------:R-:W-:Y:S01]  /*0970*/  IMAD.HI.U32 R3, R6, R13, RZ ;  /* 0x0000000d06037227 */ /* 0x000fe200078e00ff */
[----:B------:R-:W-:-:S02]  /*0980*/  ISETP.GT.U32.AND P1, PT, R20, R12, PT ;  /* 0x0000000c1400720c */ /* 0x000fc40003f24070 */
[C---:B------:R-:W-:Y:S01]  /*0990*/  ISETP.GT.U32.AND P3, PT, R20.reuse, R11, PT ;  /* 0x0000000b1400720c */ /* 0x040fe20003f64070 */
[----:B------:R-:W-:Y:S01]  /*09a0*/  IMAD.MOV R14, RZ, RZ, -R3 ;  /* 0x000000ffff0e7224 */ /* 0x000fe200078e0a03 */
[----:B------:R-:W-:Y:S01]  /*09b0*/  ISETP.GT.U32.AND P2, PT, R20, R8, PT ;  /* 0x000000081400720c */ /* 0x000fe20003f44070 */
[----:B------:R-:W-:Y:S01]  /*09c0*/  IMAD.HI.U32 R9, R6, R15, RZ ;  /* 0x0000000f06097227 */ /* 0x000fe200078e00ff */
[----:B------:R-:W-:Y:S02]  /*09d0*/  IABS R18, R43 ;  /* 0x0000002b00127213 */ /* 0x000fe40000000000 */
[----:B------:R-:W-:Y:S01]  /*09e0*/  LOP3.LUT R84, R42, 0x50, RZ, 0x3c, !PT ;  /* 0x000000502a547812 */ /* 0x000fe200078e3cff */
[----:B------:R-:W-:Y:S01]  /*09f0*/  IMAD R13, R20, R14, R13 ;  /* 0x0000000e140d7224 */ /* 0x000fe200078e020d */
[----:B------:R-:W-:Y:S01]  /*0a00*/  LOP3.LUT R85, R42, 0x60, RZ, 0x3c, !PT ;  /* 0x000000602a557812 */ /* 0x000fe200078e3cff */
[----:B------:R-:W-:Y:S02]  /*0a10*/  IMAD.MOV R9, RZ, RZ, -R9 ;  /* 0x000000ffff097224 */ /* 0x000fe400078e0a09 */
[----:B------:R-:W-:Y:S01]  /*0a20*/  IMAD.HI.U32 R3, R6, R21, RZ ;  /* 0x0000001506037227 */ /* 0x000fe200078e00ff */
[----:B------:R-:W-:-:S03]  /*0a30*/  ISETP.GT.U32.AND P6, PT, R20, R13, PT ;  /* 0x0000000d1400720c */ /* 0x000fc60003fc4070 */
[--C-:B------:R-:W-:Y:S02]  /*0a40*/  @!P0 IMAD.IADD R7, R7, 0x1, -R20.reuse ;  /* 0x0000000107078824 */ /* 0x100fe400078e0a14 */
[----:B------:R-:W-:Y:S02]  /*0a50*/  IMAD R14, R20, R9, R15 ;  /* 0x00000009140e7224 */ /* 0x000fe400078e020f */
[----:B------:R-:W-:Y:S02]  /*0a60*/  IMAD.MOV R3, RZ, RZ, -R3 ;  /* 0x000000ffff037224 */ /* 0x000fe400078e0a03 */
[--C-:B------:R-:W-:Y:S01]  /*0a70*/  @!P1 IMAD.IADD R12, R12, 0x1, -R20.reuse ;  /* 0x000000010c0c9824 */ /* 0x100fe200078e0a14 */
[C---:B------:R-:W-:Y:S01]  /*0a80*/  ISETP.GT.U32.AND P1, PT, R20.reuse, R7, PT ;  /* 0x000000071400720c */ /* 0x040fe20003f24070 */
[----:B------:R-:W-:Y:S01]  /*0a90*/  @!P3 IMAD.IADD R11, R11, 0x1, -R20 ;  /* 0x000000010b0bb824 */ /* 0x000fe200078e0a14 */
[C---:B------:R-:W-:Y:S01]  /*0aa0*/  ISETP.GT.U32.AND P3, PT, R20.reuse, R14, PT ;  /* 0x0000000e1400720c */ /* 0x040fe20003f64070 */
[----:B------:R-:W-:-:S02]  /*0ab0*/  IMAD R15, R20, R3, R21 ;  /* 0x00000003140f7224 */ /* 0x000fc400078e0215 */
[----:B------:R-:W-:Y:S01]  /*0ac0*/  @!P2 IMAD.IADD R8, R8, 0x1, -R20 ;  /* 0x000000010808a824 */ /* 0x000fe200078e0a14 */
[----:B------:R-:W-:Y:S01]  /*0ad0*/  ISETP.GT.U32.AND P2, PT, R20, R11, PT ;  /* 0x0000000b1400720c */ /* 0x000fe20003f44070 */
[----:B------:R-:W-:Y:S01]  /*0ae0*/  IMAD.HI.U32 R6, R6, R23, RZ ;  /* 0x0000001706067227 */ /* 0x000fe200078e00ff */
[C---:B------:R-:W-:Y:S02]  /*0af0*/  ISETP.GT.U32.AND P0, PT, R20.reuse, R15, PT ;  /* 0x0000000f1400720c */ /* 0x040fe40003f04070 */
[----:B------:R-:W-:Y:S01]  /*0b00*/  ISETP.GT.U32.AND P4, PT, R20, R8, PT ;  /* 0x000000081400720c */ /* 0x000fe20003f84070 */
[----:B------:R-:W-:-:S04]  /*0b10*/  IMAD.HI.U32 R2, R2, R18, RZ ;  /* 0x0000001202027227 */ /* 0x000fc800078e00ff */
[----:B------:R-:W-:Y:S01]  /*0b20*/  @!P6 IMAD.IADD R13, R13, 0x1, -R20 ;  /* 0x000000010d0de824 */ /* 0x000fe200078e0a14 */
[----:B------:R-:W-:Y:S01]  /*0b30*/  ISETP.GT.U32.AND P6, PT, R20, R12, PT ;  /* 0x0000000c1400720c */ /* 0x000fe20003fc4070 */
[----:B------:R-:W-:Y:S02]  /*0b40*/  IMAD.MOV R6, RZ, RZ, -R6 ;  /* 0x000000ffff067224 */ /* 0x000fe400078e0a06 */
[----:B------:R-:W-:Y:S02]  /*0b50*/  IMAD.MOV R2, RZ, RZ, -R2 ;  /* 0x000000ffff027224 */ /* 0x000fe400078e0a02 */
[--C-:B------:R-:W-:Y:S01]  /*0b60*/  @!P1 IMAD.IADD R7, R7, 0x1, -R20.reuse ;  /* 0x0000000107079824 */ /* 0x100fe200078e0a14 */
[----:B------:R-:W-:Y:S01]  /*0b70*/  ISETP.GE.AND P1, PT, R10, RZ, PT ;  /* 0x000000ff0a00720c */ /* 0x000fe20003f26270 */
[----:B------:R-:W-:Y:S02]  /*0b80*/  IMAD R16, R20, R6, R23 ;  /* 0x0000000614107224 */ /* 0x000fe400078e0217 */
[----:B------:R-:W-:Y:S01]  /*0b90*/  @!P3 IMAD.IADD R14, R14, 0x1, -R20 ;  /* 0x000000010e0eb824 */ /* 0x000fe200078e0a14 */
[C---:B------:R-:W-:Y:S01]  /*0ba0*/  ISETP.GT.U32.AND P3, PT, R20.reuse, R13, PT ;  /* 0x0000000d1400720c */ /* 0x040fe20003f64070 */
[----:B------:R-:W-:Y:S01]  /*0bb0*/  IMAD R6, R19, R2, R18 ;  /* 0x0000000213067224 */ /* 0x000fe200078e0212 */
[----:B------:R-:W-:Y:S01]  /*0bc0*/  ISETP.GT.U32.AND P5, PT, R20, R16, PT ;  /* 0x000000101400720c */ /* 0x000fe20003fa4070 */
[--C-:B------:R-:W-:Y:S01]  /*0bd0*/  @!P4 IMAD.IADD R8, R8, 0x1, -R20.reuse ;  /* 0x000000010808c824 */ /* 0x100fe200078e0a14 */
[----:B------:R-:W1:Y:S01]  /*0be0*/  LDC.64 R2, c[0x0][0x230] ;  /* 0x00008c00ff027b82 */ /* 0x000e620000000a00 */
[--C-:B------:R-:W-:Y:S01]  /*0bf0*/  @!P0 IMAD.IADD R15, R15, 0x1, -R20.reuse ;  /* 0x000000010f0f8824 */ /* 0x100fe200078e0a14 */
[----:B------:R-:W-:Y:S01]  /*0c00*/  ISETP.GT.U32.AND P4, PT, R19, R6, PT ;  /* 0x000000061300720c */ /* 0x000fe20003f84070 */
[--C-:B------:R-:W-:Y:S01]  /*0c10*/  @!P2 IMAD.IADD R11, R11, 0x1, -R20.reuse ;  /* 0x000000010b0ba824 */ /* 0x100fe200078e0a14 */
[----:B------:R-:W-:Y:S01]  /*0c20*/  ISETP.GT.U32.AND P2, PT, R20, R14, PT ;  /* 0x0000000e1400720c */ /* 0x000fe20003f44070 */
[--C-:B------:R-:W-:Y:S01]  /*0c30*/  @!P6 IMAD.IADD R12, R12, 0x1, -R20.reuse ;  /* 0x000000010c0ce824 */ /* 0x100fe200078e0a14 */
[----:B------:R-:W-:Y:S01]  /*0c40*/  ISETP.GT.U32.AND P6, PT, R20, R15, PT ;  /* 0x0000000f1400720c */ /* 0x000fe20003fc4070 */
[----:B------:R-:W-:Y:S01]  /*0c50*/  @!P1 IMAD.MOV R7, RZ, RZ, -R7 ;  /* 0x000000ffff079224 */ /* 0x000fe200078e0a07 */
[----:B------:R-:W-:Y:S01]  /*0c60*/  ISETP.GE.AND P1, PT, R28, RZ, PT ;  /* 0x000000ff1c00720c */ /* 0x000fe20003f26270 */
[--C-:B------:R-:W-:Y:S01]  /*0c70*/  @!P3 IMAD.IADD R13, R13, 0x1, -R20.reuse ;  /* 0x000000010d0db824 */ /* 0x100fe200078e0a14 */
[----:B------:R-:W-:Y:S01]  /*0c80*/  ISETP.GE.AND P3, PT, R24, RZ, PT ;  /* 0x000000ff1800720c */ /* 0x000fe20003f66270 */
[----:B------:R-:W-:Y:S01]  /*0c90*/  @!P5 IMAD.IADD R16, R16, 0x1, -R20 ;  /* 0x000000011010d824 */ /* 0x000fe200078e0a14 */
[----:B------:R-:W-:Y:S01]  /*0ca0*/  ISETP.GE.AND P0, PT, R22, RZ, PT ;  /* 0x000000ff1600720c */ /* 0x000fe20003f06270 */
[----:B------:R-:W-:Y:S01]  /*0cb0*/  IMAD.MOV.U32 R9, RZ, RZ, R8 ;  /* 0x000000ffff097224 */ /* 0x000fe200078e0008 */
[----:B------:R-:W2:Y:S01]  /*0cc0*/  LDC.64 R22, c[0x0][0x238] ;  /* 0x00008e00ff167b82 */ /* 0x000ea20000000a00 */
[----:B------:R-:W-:Y:S01]  /*0cd0*/  @!P4 IMAD.IADD R6, R6, 0x1, -R19 ;  /* 0x000000010606c824 */ /* 0x000fe200078e0a13 */
[----:B------:R-:W-:Y:S01]  /*0ce0*/  ISETP.GT.U32.AND P5, PT, R20, R16, PT ;  /* 0x000000101400720c */ /* 0x000fe20003fa4070 */
[--C-:B------:R-:W-:Y:S01]  /*0cf0*/  @!P2 IMAD.IADD R14, R14, 0x1, -R20.reuse ;  /* 0x000000010e0ea824 */ /* 0x100fe200078e0a14 */
[----:B------:R-:W-:Y:S01]  /*0d00*/  ISETP.GE.AND P4, PT, R26, RZ, PT ;  /* 0x000000ff1a00720c */ /* 0x000fe20003f86270 */
[--C-:B------:R-:W-:Y:S01]  /*0d10*/  @!P6 IMAD.IADD R15, R15, 0x1, -R20.reuse ;  /* 0x000000010f0fe824 */ /* 0x100fe200078e0a14 */
[----:B------:R-:W-:Y:S01]  /*0d20*/  ISETP.GT.U32.AND P2, PT, R19, R6, PT ;  /* 0x000000061300720c */ /* 0x000fe20003f44070 */
[----:B------:R-:W-:Y:S01]  /*0d30*/  VIADD R105, R42, UR7 ;  /* 0x000000072a697c36 */ /* 0x000fe20008000000 */
[----:B------:R-:W-:Y:S01]  /*0d40*/  ISETP.GE.AND P6, PT, R27, RZ, PT ;  /* 0x000000ff1b00720c */ /* 0x000fe20003fc6270 */
[----:B------:R-:W-:Y:S01]  /*0d50*/  @!P1 IMAD.MOV R15, RZ, RZ, -R15 ;  /* 0x000000ffff0f9224 */ /* 0x000fe200078e0a0f */
[----:B------:R-:W-:Y:S01]  /*0d60*/  ISETP.GE.AND P1, PT, R43, RZ, PT ;  /* 0x000000ff2b00720c */ /* 0x000fe20003f26270 */
[----:B------:R-:W-:Y:S01]  /*0d70*/  @!P3 IMAD.MOV R11, RZ, RZ, -R11 ;  /* 0x000000ffff0bb224 */ /* 0x000fe200078e0a0b */
[----:B------:R-:W-:Y:S01]  /*0d80*/  ISETP.NE.AND P3, PT, R4, RZ, PT ;  /* 0x000000ff0400720c */ /* 0x000fe20003f65270 */
[----:B------:R-:W-:Y:S01]  /*0d90*/  @!P0 IMAD.MOV R9, RZ, RZ, -R9 ;  /* 0x000000ffff098224 */ /* 0x000fe200078e0a09 */
[----:B------:R-:W-:Y:S01]  /*0da0*/  ISETP.GE.AND P0, PT, R25, RZ, PT ;  /* 0x000000ff1900720c */ /* 0x000fe20003f06270 */
[----:B------:R-:W-:Y:S01]  /*0db0*/  @!P5 IMAD.IADD R16, R16, 0x1, -R20 ;  /* 0x000000011010d824 */ /* 0x000fe200078e0a14 */
[----:B------:R-:W-:Y:S01]  /*0dc0*/  ISETP.GE.AND P5, PT, R29, RZ, PT ;  /* 0x000000ff1d00720c */ /* 0x000fe20003fa6270 */
[----:B-1----:R-:W-:Y:S01]  /*0dd0*/  VIADD R44, R2, 0x1f ;  /* 0x0000001f022c7836 */ /* 0x002fe20000000000 */
[----:B------:R-:W-:Y:S01]  /*0de0*/  LOP3.LUT R8, RZ, R5, RZ, 0x33, !PT ;  /* 0x00000005ff087212 */ /* 0x000fe200078e33ff */
[----:B------:R-:W-:Y:S01]  /*0df0*/  @!P2 IMAD.IADD R6, R6, 0x1, -R19 ;  /* 0x000000010606a824 */ /* 0x000fe200078e0a13 */
[----:B------:R-:W-:Y:S01]  /*0e00*/  ISETP.NE.AND P2, PT, R5, RZ, PT ;  /* 0x000000ff0500720c */ /* 0x000fe20003f45270 */
[----:B------:R-:W-:Y:S01]  /*0e10*/  @!P4 IMAD.MOV R13, RZ, RZ, -R13 ;  /* 0x000000ffff0dc224 */ /* 0x000fe200078e0a0d */
[----:B------:R-:W-:Y:S01]  /*0e20*/  ISETP.GE.AND P4, PT, R47, R2, PT ;  /* 0x000000022f00720c */ /* 0x000fe20003f86270 */
[----:B------:R-:W-:Y:S01]  /*0e30*/  @!P1 IMAD.MOV R6, RZ, RZ, -R6 ;  /* 0x000000ffff069224 */ /* 0x000fe200078e0a06 */
[----:B------:R-:W-:Y:S01]  /*0e40*/  SEL R70, R8, R7, !P2 ;  /* 0x0000000708467207 */ /* 0x000fe20005000000 */
[----:B--2---:R-:W-:Y:S01]  /*0e50*/  IMAD R51, R46, R22, RZ ;  /* 0x000000162e337224 */ /* 0x004fe200078e02ff */
[----:B------:R-:W-:Y:S01]  /*0e60*/  @!P3 LOP3.LUT R6, RZ, R4, RZ, 0x33, !PT ;  /* 0x00000004ff06b212 */ /* 0x000fe200078e33ff */
[----:B------:R-:W-:Y:S01]  /*0e70*/  @!P0 IMAD.MOV R12, RZ, RZ, -R12 ;  /* 0x000000ffff0c8224 */ /* 0x000fe200078e0a0c */
[----:B------:R-:W-:Y:S01]  /*0e80*/  ISETP.GT.AND P0, PT, R44, 0x1f, PT ;  /* 0x0000001f2c00780c */ /* 0x000fe20003f04270 */
[----:B------:R-:W-:Y:S01]  /*0e90*/  IMAD R61, R22, 0x4, R51 ;  /* 0x00000004163d7824 */ /* 0x000fe200078e0233 */
[----:B------:R-:W-:Y:S01]  /*0ea0*/  SEL R72, R8, R9, !P2 ;  /* 0x0000000908487207 */ /* 0x000fe20005000000 */
[----:B------:R-:W-:Y:S01]  /*0eb0*/  IMAD R3, R6, R3, RZ ;  /* 0x0000000306037224 */ /* 0x000fe200078e02ff */
[C---:B------:R-:W-:Y:S01]  /*0ec0*/  SEL R73, R8.reuse, R11, !P2 ;  /* 0x0000000b08497207 */ /* 0x040fe20005000000 */
[----:B------:R-:W-:Y:S01]  /*0ed0*/  IMAD.SHL.U32 R56, R51, 0x4, RZ ;  /* 0x0000000433387824 */ /* 0x000fe200078e00ff */
[C---:B------:R-:W-:Y:S01]  /*0ee0*/  SEL R74, R8.reuse, R12, !P2 ;  /* 0x0000000c084a7207 */ /* 0x040fe20005000000 */
[----:B------:R-:W-:Y:S01]  /*0ef0*/  IMAD.SHL.U32 R54, R3, 0x4, RZ ;  /* 0x0000000403367824 */ /* 0x000fe200078e00ff */
[----:B------:R-:W-:Y:S01]  /*0f00*/  SEL R75, R8, R13, !P2 ;  /* 0x0000000d084b7207 */ /* 0x000fe20005000000 */
[----:B------:R-:W-:Y:S01]  /*0f10*/  IMAD R63, R22, 0x4, R61 ;  /* 0x00000004163f7824 */ /* 0x000fe200078e023d */
[----:B------:R-:W-:Y:S01]  /*0f20*/  SEL R77, R8, R15, !P2 ;  /* 0x0000000f084d7207 */ /* 0x000fe20005000000 */
[----:B------:R-:W-:Y:S01]  /*0f30*/  IMAD.SHL.U32 R58, R61, 0x4, RZ ;  /* 0x000000043d3a7824 */ /* 0x000fe200078e00ff */
[----:B------:R-:W-:Y:S01]  /*0f40*/  IADD3 R27, P3, R54, UR8, RZ ;  /* 0x00000008361b7c10 */ /* 0x000fe2000ff7e0ff */
[----:B------:R-:W-:Y:S01]  /*0f50*/  IMAD.SHL.U32 R60, R63, 0x4, RZ ;  /* 0x000000043f3c7824 */ /* 0x000fe200078e00ff */
[----:B------:R-:W-:Y:S01]  /*0f60*/  SEL R86, RZ, 0x4, !P0 ;  /* 0x00000004ff567807 */ /* 0x000fe20004000000 */
[----:B------:R-:W-:Y:S01]  /*0f70*/  IMAD R65, R22, 0x4, R63 ;  /* 0x0000000416417824 */ /* 0x000fe200078e023f */
[----:B------:R-:W-:Y:S01]  /*0f80*/  LEA.HI.X.SX32 R82, R3, UR9, 0x2, P3 ;  /* 0x0000000903527c11 */ /* 0x000fe200098f16ff */
[----:B------:R-:W-:Y:S01]  /*0f90*/  @!P6 IMAD.MOV R14, RZ, RZ, -R14 ;  /* 0x000000ffff0ee224 */ /* 0x000fe200078e0a0e */
[-C--:B------:R-:W-:Y:S01]  /*0fa0*/  IADD3 R38, P3, R56, R27.reuse, RZ ;  /* 0x0000001b38267210 */ /* 0x080fe20007f7e0ff */
[----:B------:R-:W-:Y:S01]  /*0fb0*/  IMAD.SHL.U32 R62, R65, 0x4, RZ ;  /* 0x00000004413e7824 */ /* 0x000fe200078e00ff */
[-C--:B------:R-:W-:Y:S01]  /*0fc0*/  IADD3 R36, P6, R58, R27.reuse, RZ ;  /* 0x0000001b3a247210 */ /* 0x080fe20007fde0ff */
[----:B------:R-:W-:Y:S01]  /*0fd0*/  IMAD R67, R22, 0x4, R65 ;  /* 0x0000000416437824 */ /* 0x000fe200078e0241 */
[----:B------:R-:W-:Y:S01]  /*0fe0*/  LEA.HI.X.SX32 R39, R51, R82, 0x2, P3 ;  /* 0x0000005233277211 */ /* 0x000fe200018f16ff */
[----:B------:R-:W-:Y:S01]  /*0ff0*/  @!P5 IMAD.MOV R16, RZ, RZ, -R16 ;  /* 0x000000ffff10d224 */ /* 0x000fe200078e0a10 */
[----:B------:R-:W-:Y:S01]  /*1000*/  IADD3 R34, P3, R60, R27, RZ ;  /* 0x0000001b3c227210 */ /* 0x000fe20007f7e0ff */
[----:B------:R-:W-:Y:S01]  /*1010*/  IMAD.SHL.U32 R64, R67, 0x4, RZ ;  /* 0x0000000443407824 */ /* 0x000fe200078e00ff */
[----:B------:R-:W-:Y:S01]  /*1020*/  SEL R76, R8, R14, !P2 ;  /* 0x0000000e084c7207 */ /* 0x000fe20005000000 */
[----:B------:R-:W-:Y:S01]  /*1030*/  IMAD R69, R22, 0x4, R67 ;  /* 0x0000000416457824 */ /* 0x000fe200078e0243 */
[----:B------:R-:W-:Y:S01]  /*1040*/  LEA.HI.X.SX32 R35, R63, R82, 0x2, P3 ;  /* 0x000000523f237211 */ /* 0x000fe200018f16ff */
[----:B------:R-:W-:Y:S01]  /*1050*/  IMAD R50, R48, R23, RZ ;  /* 0x0000001730327224 */ /* 0x000fe200078e02ff */
[-C--:B------:R-:W-:Y:S01]  /*1060*/  IADD3 R32, P3, R62, R27.reuse, RZ ;  /* 0x0000001b3e207210 */ /* 0x080fe20007f7e0ff */
[----:B------:R-:W-:Y:S01]  /*1070*/  IMAD.SHL.U32 R66, R69, 0x4, RZ ;  /* 0x0000000445427824 */ /* 0x000fe200078e00ff */
[----:B------:R-:W-:Y:S01]  /*1080*/  SEL R78, R8, R16, !P2 ;  /* 0x00000010084e7207 */ /* 0x000fe20005000000 */
[----:B------:R-:W-:Y:S01]  /*1090*/  IMAD.SHL.U32 R52, R50, 0x4, RZ ;  /* 0x0000000432347824 */ /* 0x000fe200078e00ff */
[----:B------:R-:W-:Y:S01]  /*10a0*/  LEA.HI.X.SX32 R33, R65, R82, 0x2, P3 ;  /* 0x0000005241217211 */ /* 0x000fe200018f16ff */
[----:B------:R-:W-:Y:S01]  /*10b0*/  IMAD R70, R70, UR5, RZ ;  /* 0x0000000546467c24 */ /* 0x000fe2000f8e02ff */
[-C--:B------:R-:W-:Y:S01]  /*10c0*/  IADD3 R30, P3, R64, R27.reuse, RZ ;  /* 0x0000001b401e7210 */ /* 0x080fe20007f7e0ff */
[----:B------:R-:W-:Y:S01]  /*10d0*/  IMAD R72, R72, UR5, RZ ;  /* 0x0000000548487c24 */ /* 0x000fe2000f8e02ff */
[----:B------:R-:W-:Y:S01]  /*10e0*/  ISETP.GE.AND P2, PT, R46, R2, PT ;  /* 0x000000022e00720c */ /* 0x000fe20003f46270 */
[----:B------:R-:W-:Y:S01]  /*10f0*/  IMAD R73, R73, UR5, RZ ;  /* 0x0000000549497c24 */ /* 0x000fe2000f8e02ff */
[-C--:B------:R-:W-:Y:S01]  /*1100*/  LEA.HI.X.SX32 R31, R67, R82.reuse, 0x2, P3 ;  /* 0x00000052431f7211 */ /* 0x080fe200018f16ff */
[----:B------:R-:W-:Y:S01]  /*1110*/  IMAD R74, R74, UR5, RZ ;  /* 0x000000054a4a7c24 */ /* 0x000fe2000f8e02ff */
[----:B------:R-:W-:Y:S01]  /*1120*/  LEA.HI.X.SX32 R37, R61, R82, 0x2, P6 ;  /* 0x000000523d257211 */ /* 0x000fe200030f16ff */
[----:B------:R-:W-:Y:S01]  /*1130*/  IMAD R75, R75, UR5, RZ ;  /* 0x000000054b4b7c24 */ /* 0x000fe2000f8e02ff */
[----:B------:R-:W-:Y:S01]  /*1140*/  IADD3 R28, P3, R66, R27, RZ ;  /* 0x0000001b421c7210 */ /* 0x000fe20007f7e0ff */
[----:B------:R-:W-:Y:S01]  /*1150*/  IMAD R76, R76, UR5, RZ ;  /* 0x000000054c4c7c24 */ /* 0x000fe2000f8e02ff */
[----:B------:R-:W-:Y:S01]  /*1160*/  IADD3 R19, P6, R52, UR10, RZ ;  /* 0x0000000a34137c10 */ /* 0x000fe2000ffde0ff */
[----:B------:R-:W-:Y:S01]  /*1170*/  IMAD R77, R77, UR5, RZ ;  /* 0x000000054d4d7c24 */ /* 0x000fe2000f8e02ff */
[----:B------:R-:W-:Y:S01]  /*1180*/  SEL R7, R86, RZ, !P2 ;  /* 0x000000ff56077207 */ /* 0x000fe20005000000 */
[----:B------:R-:W-:Y:S01]  /*1190*/  IMAD R71, R22, 0x4, R69 ;  /* 0x0000000416477824 */ /* 0x000fe200078e0245 */
[----:B------:R-:W-:Y:S01]  /*11a0*/  ISETP.GE.AND P2, PT, R45, R2, PT ;  /* 0x000000022d00720c */ /* 0x000fe20003f46270 */
[----:B------:R-:W-:Y:S01]  /*11b0*/  IMAD R78, R78, UR5, RZ ;  /* 0x000000054e4e7c24 */ /* 0x000fe2000f8e02ff */
[----:B------:R-:W-:Y:S01]  /*11c0*/  LEA.HI.X.SX32 R29, R69, R82, 0x2, P3 ;  /* 0x00000052451d7211 */ /* 0x000fe200018f16ff */
[----:B------:R-:W-:Y:S01]  /*11d0*/  IMAD R79, R22, 0x4, R71 ;  /* 0x00000004164f7824 */ /* 0x000fe200078e0247 */
[----:B------:R-:W-:Y:S01]  /*11e0*/  ISETP.GE.AND P5, PT, R49, R2, PT ;  /* 0x000000023100720c */ /* 0x000fe20003fa6270 */
[----:B------:R-:W-:Y:S01]  /*11f0*/  IMAD.SHL.U32 R68, R71, 0x4, RZ ;  /* 0x0000000447447824 */ /* 0x000fe200078e00ff */
[----:B------:R-:W-:Y:S01]  /*1200*/  SEL R8, R86, RZ, !P4 ;  /* 0x000000ff56087207 */ /* 0x000fe20006000000 */
[----:B------:R-:W-:Y:S01]  /*1210*/  IMAD.SHL.U32 R80, R79, 0x4, RZ ;  /* 0x000000044f507824 */ /* 0x000fe200078e00ff */
[----:B------:R-:W-:Y:S01]  /*1220*/  LEA.HI.X.SX32 R25, R50, UR11, 0x2, P6 ;  /* 0x0000000b32197c11 */ /* 0x000fe2000b0f16ff */
[----:B------:R-:W-:Y:S01]  /*1230*/  VIADD R103, R88, UR7 ;  /* 0x0000000758677c36 */ /* 0x000fe20008000000 */
[-C--:B------:R-:W-:Y:S01]  /*1240*/  LEA R20, P3, R70, R19.reuse, 0x2 ;  /* 0x0000001346147211 */ /* 0x080fe200078610ff */
[----:B------:R-:W-:Y:S01]  /*1250*/  VIADD R93, R84, UR7 ;  /* 0x00000007545d7c36 */ /* 0x000fe20008000000 */
[----:B------:R-:W-:Y:S01]  /*1260*/  ISETP.NE.U32.AND P0, PT, R7, RZ, PT ;  /* 0x000000ff0700720c */ /* 0x000fe20003f05070 */
[----:B------:R-:W-:Y:S01]  /*1270*/  VIADD R97, R85, UR7 ;  /* 0x0000000755617c36 */ /* 0x000fe20008000000 */
[----:B------:R-:W-:Y:S01]  /*1280*/  SEL R7, R86, RZ, !P2 ;  /* 0x000000ff56077207 */ /* 0x000fe20005000000 */
[----:B------:R-:W-:Y:S01]  /*1290*/  VIADD R90, R2, 0xffffffe0 ;  /* 0xffffffe0025a7836 */ /* 0x000fe20000000000 */
[----:B------:R-:W-:Y:S01]  /*12a0*/  LEA R6, P6, R72, R19, 0x2 ;  /* 0x0000001348067211 */ /* 0x000fe200078c10ff */
[----:B------:R-:W-:Y:S01]  /*12b0*/  IMAD.SHL.U32 R23, R23, 0x20, RZ ;  /* 0x0000002017177824 */ /* 0x000fe200078e00ff */
[----:B------:R-:W-:-:S02]  /*12c0*/  SEL R9, R86, RZ, !P5 ;  /* 0x000000ff56097207 */ /* 0x000fc40006800000 */
[----:B------:R-:W-:Y:S02]  /*12d0*/  ISETP.NE.U32.AND P1, PT, R8, RZ, PT ;  /* 0x000000ff0800720c */ /* 0x000fe40003f25070 */
[----:B------:R-:W-:Y:S02]  /*12e0*/  LEA.HI.X.SX32 R21, R70, R25, 0x2, P3 ;  /* 0x0000001946157211 */ /* 0x000fe400018f16ff */
[----:B------:R-:W-:Y:S01]  /*12f0*/  LEA R8, P3, R73, R19, 0x2 ;  /* 0x0000001349087211 */ /* 0x000fe200078610ff */
[----:B------:R-:W-:Y:S01]  /*1300*/  @!PT LDS RZ, [RZ] ;  /* 0x00000000fffff984 */ /* 0x000fe20000000800 */
[----:B------:R-:W-:Y:S01]  /*1310*/  @!PT LDS RZ, [RZ] ;  /* 0x00000000fffff984 */ /* 0x000fe20000000800 */
[----:B------:R-:W-:Y:S01]  /*1320*/  @!PT LDS RZ, [RZ] ;  /* 0x00000000fffff984 */ /* 0x000fe20000000800 */
[----:B------:R1:W-:Y:S01]  /*1330*/  LDGSTS.E [R105], desc[UR14][R38.64], P0 ;  /* 0x0000000026697fae */ /* 0x0003e2000812184e */
[----:B------:R-:W-:Y:S02]  /*1340*/  ISETP.NE.U32.AND P5, PT, R7, RZ, PT ;  /* 0x000000ff0700720c */ /* 0x000fe40003fa5070 */
[----:B------:R-:W-:Y:S02]  /*1350*/  LEA.HI.X.SX32 R7, R72, R25, 0x2, P6 ;  /* 0x0000001948077211 */ /* 0x000fe400030f16ff */
[----:B------:R-:W-:-:S02]  /*1360*/  ISETP.NE.U32.AND P2, PT, R9, RZ, PT ;  /* 0x000000ff0900720c */ /* 0x000fc40003f45070 */
[C---:B------:R-:W-:Y:S02]  /*1370*/  LEA R10, P6, R74.reuse, R19, 0x2 ;  /* 0x000000134a0a7211 */ /* 0x040fe400078c10ff */
[----:B------:R-:W-:Y:S02]  /*1380*/  LEA.HI.X.SX32 R9, R73, R25, 0x2, P3 ;  /* 0x0000001949097211 */ /* 0x000fe400018f16ff */
[C---:B------:R-:W-:Y:S02]  /*1390*/  LEA R12, P3, R75.reuse, R19, 0x2 ;  /* 0x000000134b0c7211 */ /* 0x040fe400078610ff */
[----:B------:R-:W-:Y:S01]  /*13a0*/  LEA.HI.X.SX32 R11, R74, R25, 0x2, P6 ;  /* 0x000000194a0b7211 */ /* 0x000fe200030f16ff */
[----:B------:R2:W-:Y:S01]  /*13b0*/  LDGSTS.E [R103], desc[UR14][R36.64], P5 ;  /* 0x0000000024677fae */ /* 0x0005e2000a92184e */
[----:B------:R-:W-:Y:S02]  /*13c0*/  LEA R14, P6, R76, R19, 0x2 ;  /* 0x000000134c0e7211 */ /* 0x000fe400078c10ff */
[----:B------:R-:W-:-:S02]  /*13d0*/  LEA.HI.X.SX32 R13, R75, R25, 0x2, P3 ;  /* 0x000000194b0d7211 */ /* 0x000fc400018f16ff */
[C---:B------:R-:W-:Y:S02]  /*13e0*/  LEA R16, P3, R77.reuse, R19, 0x2 ;  /* 0x000000134d107211 */ /* 0x040fe400078610ff */
[----:B------:R-:W-:Y:S02]  /*13f0*/  LEA.HI.X.SX32 R15, R76, R25, 0x2, P6 ;  /* 0x000000194c0f7211 */ /* 0x000fe400030f16ff */
[----:B------:R-:W-:Y:S02]  /*1400*/  LEA R18, P6, R78, R19, 0x2 ;  /* 0x000000134e127211 */ /* 0x000fe400078c10ff */
[----:B------:R-:W-:Y:S02]  /*1410*/  LEA.HI.X.SX32 R17, R77, R25, 0x2, P3 ;  /* 0x000000194d117211 */ /* 0x000fe400018f16ff */
[-C--:B------:R-:W-:Y:S02]  /*1420*/  ISETP.GE.AND P4, PT, R53, R2.reuse, PT ;  /* 0x000000023500720c */ /* 0x080fe40003f86270 */
[----:B------:R-:W-:-:S02]  /*1430*/  ISETP.GE.AND P3, PT, R55, R2, PT ;  /* 0x000000023700720c */ /* 0x000fc40003f66270 */
[----:B------:R-:W-:Y:S02]  /*1440*/  LEA.HI.X.SX32 R19, R78, R25, 0x2, P6 ;  /* 0x000000194e137211 */ /* 0x000fe400030f16ff */
[-C--:B------:R-:W-:Y:S02]  /*1450*/  IADD3 R26, P6, R68, R27.reuse, RZ ;  /* 0x0000001b441a7210 */ /* 0x080fe40007fde0ff */
[C---:B------:R-:W-:Y:S02]  /*1460*/  SEL R81, R86.reuse, RZ, !P4 ;  /* 0x000000ff56517207 */ /* 0x040fe40006000000 */
[----:B------:R-:W-:Y:S02]  /*1470*/  SEL R83, R86, RZ, !P3 ;  /* 0x000000ff56537207 */ /* 0x000fe40005800000 */
[----:B------:R-:W-:Y:S02]  /*1480*/  ISETP.GE.AND P3, PT, R57, R2, PT ;  /* 0x000000023900720c */ /* 0x000fe40003f66270 */
[----:B------:R-:W-:-:S02]  /*1490*/  IADD3 R24, P4, R80, R27, RZ ;  /* 0x0000001b50187210 */ /* 0x000fc40007f9e0ff */
[----:B------:R-:W-:Y:S02]  /*14a0*/  LEA.HI.X.SX32 R27, R71, R82, 0x2, P6 ;  /* 0x00000052471b7211 */ /* 0x000fe400030f16ff */
[----:B------:R-:W-:Y:S02]  /*14b0*/  ISETP.NE.U32.AND P6, PT, R81, RZ, PT ;  /* 0x000000ff5100720c */ /* 0x000fe40003fc5070 */
[C---:B------:R-:W-:Y:S02]  /*14c0*/  SEL R81, R86.reuse, RZ, !P3 ;  /* 0x000000ff56517207 */ /* 0x040fe40005800000 */
[----:B------:R-:W-:Y:S02]  /*14d0*/  ISETP.GE.AND P3, PT, R59, R2, PT ;  /* 0x000000023b00720c */ /* 0x000fe40003f66270 */
[----:B------:R-:W-:Y:S02]  /*14e0*/  LEA.HI.X.SX32 R25, R79, R82, 0x2, P4 ;  /* 0x000000524f197211 */ /* 0x000fe400020f16ff */
[----:B------:R-:W-:-:S02]  /*14f0*/  SEL R82, R86, RZ, !P3 ;  /* 0x000000ff56527207 */ /* 0x000fc40005800000 */
[----:B------:R-:W-:Y:S02]  /*1500*/  ISETP.NE.U32.AND P0, PT, R81, RZ, PT ;  /* 0x000000ff5100720c */ /* 0x000fe40003f05070 */
[----:B------:R-:W-:Y:S02]  /*1510*/  ISETP.NE.U32.AND P4, PT, R83, RZ, PT ;  /* 0x000000ff5300720c */ /* 0x000fe40003f85070 */
[----:B------:R-:W-:Y:S02]  /*1520*/  ISETP.NE.U32.AND P3, PT, R82, RZ, PT ;  /* 0x000000ff5200720c */ /* 0x000fe40003f65070 */
[C---:B------:R-:W-:Y:S02]  /*1530*/  LOP3.LUT R81, R42.reuse, 0x20, RZ, 0x3c, !PT ;  /* 0x000000202a517812 */ /* 0x040fe400078e3cff */
[C---:B------:R-:W-:Y:S02]  /*1540*/  LOP3.LUT R82, R42.reuse, 0x30, RZ, 0x3c, !PT ;  /* 0x000000302a527812 */ /* 0x040fe400078e3cff */
[----:B------:R-:W-:Y:S01]  /*1550*/  LOP3.LUT R83, R42, 0x40, RZ, 0x3c, !PT ;  /* 0x000000402a537812 */ /* 0x000fe200078e3cff */
[----:B------:R-:W-:Y:S01]  /*1560*/  VIADD R101, R81, UR7 ;  /* 0x0000000751657c36 */ /* 0x000fe20008000000 */
[----:B------:R-:W-:Y:S01]  /*1570*/  ISETP.GE.AND P5, PT, R48, R2, PT ;  /* 0x000000023000720c */ /* 0x000fe20003fa6270 */
[----:B------:R-:W-:-:S02]  /*1580*/  VIADD R99, R82, UR7 ;  /* 0x0000000752637c36 */ /* 0x000fc40008000000 */
[----:B------:R-:W-:Y:S01]  /*1590*/  VIADD R95, R83, UR7 ;  /* 0x00000007535f7c36 */ /* 0x000fe20008000000 */
[----:B------:R-:W-:Y:S01]  /*15a0*/  SEL R87, R86, RZ, !P5 ;  /* 0x000000ff56577207 */ /* 0x000fe20006800000 */
[----:B------:R3:W-:Y:S01]  /*15b0*/  LDGSTS.E [R101], desc[UR14][R34.64], P1 ;  /* 0x0000000022657fae */ /* 0x0007e2000892184e */
[----:B------:R-:W-:Y:S02]  /*15c0*/  LOP3.LUT R86, R42, 0x70, RZ, 0x3c, !PT ;  /* 0x000000702a567812 */ /* 0x000fe400078e3cff */
[-C--:B------:R-:W-:Y:S01]  /*15d0*/  ISETP.GE.AND P5, PT, R49, R90.reuse, PT ;  /* 0x0000005a3100720c */ /* 0x080fe20003fa6270 */
[----:B------:R4:W-:Y:S01]  /*15e0*/  LDGSTS.E [R99], desc[UR14][R32.64], P2 ;  /* 0x0000000020637fae */ /* 0x0009e2000912184e */
[-C--:B------:R-:W-:Y:S01]  /*15f0*/  ISETP.GE.AND P2, PT, R48, R90.reuse, PT ;  /* 0x0000005a3000720c */ /* 0x080fe20003f46270 */
[----:B------:R-:W-:Y:S01]  /*1600*/  VIADD R91, R86, UR7 ;  /* 0x00000007565b7c36 */ /* 0x000fe20008000000 */
[----:B------:R-:W-:Y:S01]  /*1610*/  ISETP.GT.AND P1, PT, R44, 0x3f, PT ;  /* 0x0000003f2c00780c */ /* 0x000fe20003f24270 */
[----:B------:R5:W-:Y:S01]  /*1620*/  LDGSTS.E [R95], desc[UR14][R30.64], P6 ;  /* 0x000000001e5f7fae */ /* 0x000be2000b12184e */
[----:B------:R-:W-:-:S03]  /*1630*/  ISETP.GE.AND P6, PT, R46, R90, PT ;  /* 0x0000005a2e00720c */ /* 0x000fc60003fc6270 */
[----:B------:R5:W-:Y:S01]  /*1640*/  LDGSTS.E [R93], desc[UR14][R28.64], P4 ;  /* 0x000000001c5d7fae */ /* 0x000be2000a12184e */
[-C--:B------:R-:W-:Y:S02]  /*1650*/  ISETP.GE.AND P4, PT, R45, R90.reuse, PT ;  /* 0x0000005a2d00720c */ /* 0x080fe40003f86270 */
[----:B------:R-:W-:Y:S01]  /*1660*/  SEL R89, RZ, 0x4, P6 ;  /* 0x00000004ff597807 */ /* 0x000fe20003000000 */
[----:B------:R5:W-:Y:S01]  /*1670*/  LDGSTS.E [R97], desc[UR14][R26.64], P0 ;  /* 0x000000001a617fae */ /* 0x000be2000812184e */
[-C--:B------:R-:W-:Y:S02]  /*1680*/  ISETP.GE.AND P0, PT, R47, R90.reuse, PT ;  /* 0x0000005a2f00720c */ /* 0x080fe40003f06270 */
[----:B------:R-:W-:Y:S01]  /*1690*/  SEL R92, RZ, 0x4, P4 ;  /* 0x00000004ff5c7807 */ /* 0x000fe20002000000 */
[----:B------:R5:W-:Y:S01]  /*16a0*/  LDGSTS.E [R91], desc[UR14][R24.64], P3 ;  /* 0x00000000185b7fae */ /* 0x000be2000992184e */
[----:B------:R-:W-:Y:S02]  /*16b0*/  SEL R94, RZ, 0x4, P0 ;  /* 0x00000004ff5e7807 */ /* 0x000fe40000000000 */
[-C--:B------:R-:W-:Y:S01]  /*16c0*/  ISETP.GE.AND P3, PT, R53, R90.reuse, PT ;  /* 0x0000005a3500720c */ /* 0x080fe20003f66270 */
[----:B------:R-:W0:Y:S01]  /*16d0*/  LDGDEPBAR ;  /* 0x00000000000079af */ /* 0x000e220000000000 */
[----:B------:R-:W-:-:S02]  /*16e0*/  ISETP.GE.AND P6, PT, R55, R90, PT ;  /* 0x0000005a3700720c */ /* 0x000fc40003fc6270 */
[-C--:B------:R-:W-:Y:S02]  /*16f0*/  ISETP.GE.AND P4, PT, R57, R90.reuse, PT ;  /* 0x0000005a3900720c */ /* 0x080fe40003f86270 */
[----:B------:R-:W-:Y:S02]  /*1700*/  ISETP.GE.AND P0, PT, R59, R90, PT ;  /* 0x0000005a3b00720c */ /* 0x000fe40003f06270 */
[----:B------:R-:W-:Y:S02]  /*1710*/  SEL R90, RZ, 0x4, P5 ;  /* 0x00000004ff5a7807 */ /* 0x000fe40002800000 */
[----:B------:R-:W-:Y:S01]  /*1720*/  ISETP.NE.U32.AND P5, PT, R87, RZ, PT ;  /* 0x000000ff5700720c */ /* 0x000fe20003fa5070 */
[----:B------:R-:W-:Y:S01]  /*1730*/  IMAD.SHL.U32 R87, R22, 0x20, RZ ;  /* 0x0000002016577824 */ /* 0x000fe200078e00ff */
[----:B------:R-:W-:Y:S02]  /*1740*/  SEL R89, R89, RZ, P1 ;  /* 0x000000ff59597207 */ /* 0x000fe40000800000 */
[----:B------:R-:W-:Y:S01]  /*1750*/  SEL R96, RZ, 0x4, P3 ;  /* 0x00000004ff607807 */ /* 0x000fe20001800000 */
[----:B-1----:R-:W-:Y:S01]  /*1760*/  IMAD.WIDE R38, R87, 0x4, R38 ;  /* 0x0000000457267825 */ /* 0x002fe200078e0226 */
[----:B------:R-:W-:-:S02]  /*1770*/  ISETP.NE.U32.AND P3, PT, R89, RZ, PT ;  /* 0x000000ff5900720c */ /* 0x000fc40003f65070 */
[----:B------:R-:W-:Y:S01]  /*1780*/  SEL R92, R92, RZ, P1 ;  /* 0x000000ff5c5c7207 */ /* 0x000fe20000800000 */
[----:B------:R-:W-:Y:S01]  /*1790*/  VIADD R89, R40, UR7 ;  /* 0x0000000728597c36 */ /* 0x000fe20008000000 */
[----:B------:R-:W-:Y:S01]  /*17a0*/  SEL R98, RZ, 0x4, P6 ;  /* 0x00000004ff627807 */ /* 0x000fe20003000000 */
[C---:B--2---:R-:W-:Y:S01]  /*17b0*/  IMAD.WIDE R36, R87.reuse, 0x4, R36 ;  /* 0x0000000457247825 */ /* 0x044fe200078e0224 */
[----:B------:R-:W-:Y:S02]  /*17c0*/  ISETP.NE.U32.AND P6, PT, R92, RZ, PT ;  /* 0x000000ff5c00720c */ /* 0x000fe40003fc5070 */
[----:B------:R1:W-:Y:S01]  /*17d0*/  LDGSTS.E [R89+0x6000], desc[UR14][R20.64], P5 ;  /* 0x0600000014597fae */ /* 0x0003e2000a92184e */
[----:B------:R-:W-:Y:S01]  /*17e0*/  SEL R90, R90, RZ, P1 ;  /* 0x000000ff5a5a7207 */ /* 0x000fe20000800000 */
[C---:B---3--:R-:W-:Y:S01]  /*17f0*/  IMAD.WIDE R34, R87.reuse, 0x4, R34 ;  /* 0x0000000457227825 */ /* 0x048fe200078e0222 */
[----:B------:R-:W-:Y:S01]  /*1800*/  SEL R94, R94, RZ, P1 ;  /* 0x000000ff5e5e7207 */ /* 0x000fe20000800000 */
[----:B------:R2:W-:Y:S01]  /*1810*/  LDGSTS.E [R89+0x6400], desc[UR14][R6.64], P5 ;  /* 0x0640000006597fae */ /* 0x0005e2000a92184e */
[----:B------:R-:W-:Y:S01]  /*1820*/  SEL R92, RZ, 0x4, P4 ;  /* 0x00000004ff5c7807 */ /* 0x000fe20002000000 */
[C---:B----4-:R-:W-:Y:S01]  /*1830*/  IMAD.WIDE R32, R87.reuse, 0x4, R32 ;  /* 0x0000000457207825 */ /* 0x050fe200078e0220 */
[----:B------:R-:W-:Y:S01]  /*1840*/  SEL R96, R96, RZ, P1 ;  /* 0x000000ff60607207 */ /* 0x000fe20000800000 */
[----:B------:R3:W-:Y:S01]  /*1850*/  LDGSTS.E [R89+0x6800], desc[UR14][R8.64], P5 ;  /* 0x0680000008597fae */ /* 0x0007e2000a92184e */
[----:B------:R-:W-:Y:S01]  /*1860*/  SEL R22, RZ, 0x4, P0 ;  /* 0x00000004ff167807 */ /* 0x000fe20000000000 */
[C---:B-----5:R-:W-:Y:S01]  /*1870*/  IMAD.WIDE R30, R87.reuse, 0x4, R30 ;  /* 0x00000004571e7825 */ /* 0x060fe200078e021e */
[----:B------:R-:W-:Y:S01]  /*1880*/  SEL R98, R98, RZ, P1 ;  /* 0x000000ff62627207 */ /* 0x000fe20000800000 */
[----:B------:R4:W-:Y:S01]  /*1890*/  LDGSTS.E [R89+0x6c00], desc[UR14][R10.64], P5 ;  /* 0x06c000000a597fae */ /* 0x0009e2000a92184e */
[----:B------:R-:W-:Y:S01]  /*18a0*/  ISETP.NE.U32.AND P4, PT, R94, RZ, PT ;  /* 0x000000ff5e00720c */ /* 0x000fe20003f85070 */
[C---:B------:R-:W-:Y:S01]  /*18b0*/  IMAD.WIDE R28, R87.reuse, 0x4, R28 ;  /* 0x00000004571c7825 */ /* 0x040fe200078e021c */
[----:B------:R-:W-:Y:S01]  /*18c0*/  SEL R92, R92, RZ, P1 ;  /* 0x000000ff5c5c7207 */ /* 0x000fe20000800000 */
[----:B------:R5:W-:Y:S01]  /*18d0*/  LDGSTS.E [R89+0x7000], desc[UR14][R12.64], P5 ;  /* 0x070000000c597fae */ /* 0x000be2000a92184e */
[----:B------:R-:W-:Y:S01]  /*18e0*/  SEL R22, R22, RZ, P1 ;  /* 0x000000ff16167207 */ /* 0x000fe20000800000 */
[C---:B------:R-:W-:Y:S01]  /*18f0*/  IMAD.WIDE R26, R87.reuse, 0x4, R26 ;  /* 0x00000004571a7825 */ /* 0x040fe200078e021a */
[----:B------:R-:W-:Y:S01]  /*1900*/  ISETP.NE.U32.AND P0, PT, R98, RZ, PT ;  /* 0x000000ff6200720c */ /* 0x000fe20003f05070 */
[----:B------:R5:W-:Y:S02]  /*1910*/  LDGSTS.E [R89+0x7400], desc[UR14][R14.64], P5 ;  /* 0x074000000e597fae */ /* 0x000be4000a92184e */
[----:B------:R-:W-:-:S02]  /*1920*/  IMAD.WIDE R24, R87, 0x4, R24 ;  /* 0x0000000457187825 */ /* 0x000fc400078e0218 */
[----:B------:R5:W-:Y:S02]  /*1930*/  LDGSTS.E [R89+0x7800], desc[UR14][R16.64], P5 ;  /* 0x0780000010597fae */ /* 0x000be4000a92184e */
[C---:B-1----:R-:W-:Y:S02]  /*1940*/  IMAD.WIDE R20, R23.reuse, 0x4, R20 ;  /* 0x0000000417147825 */ /* 0x042fe400078e0214 */
[----:B------:R1:W-:Y:S01]  /*1950*/  LDGSTS.E [R89+0x7c00], desc[UR14][R18.64], P5 ;  /* 0x07c0000012597fae */ /* 0x0003e2000a92184e */
[----:B------:R-:W-:Y:S01]  /*1960*/  ISETP.NE.U32.AND P5, PT, R90, RZ, PT ;  /* 0x000000ff5a00720c */ /* 0x000fe20003fa5070 */
[C---:B--2---:R-:W-:Y:S01]  /*1970*/  IMAD.WIDE R6, R23.reuse, 0x4, R6 ;  /* 0x0000000417067825 */ /* 0x044fe200078e0206 */
[----:B------:R-:W-:Y:S01]  /*1980*/  SEL R90, RZ, 0x4, P2 ;  /* 0x00000004ff5a7807 */ /* 0x000fe20001000000 */
[----:B------:R-:W0:Y:S01]  /*1990*/  LDGDEPBAR ;  /* 0x00000000000079af */ /* 0x000e220000000000 */
[----:B------:R-:W-:Y:S01]  /*19a0*/  ISETP.NE.U32.AND P2, PT, R92, RZ, PT ;  /* 0x000000ff5c00720c */ /* 0x000fe20003f45070 */
[C---:B---3--:R-:W-:Y:S01]  /*19b0*/  IMAD.WIDE R8, R23.reuse, 0x4, R8 ;  /* 0x0000000417087825 */ /* 0x048fe200078e0208 */
[----:B------:R-:W-:Y:S01]  /*19c0*/  SEL R90, R90, RZ, P1 ;  /* 0x000000ff5a5a7207 */ /* 0x000fe20000800000 */
[----:B------:R-:W-:Y:S01]  /*19d0*/  BAR.SYNC.DEFER_BLOCKING 0x0 ;  /* 0x0000000000007b1d */ /* 0x000fe20000010000 */
[----:B------:R-:W-:Y:S01]  /*19e0*/  ISETP.NE.U32.AND P1, PT, R22, RZ, PT ;  /* 0x000000ff1600720c */ /* 0x000fe20003f25070 */
[----:B----4-:R-:W-:-:S04]  /*19f0*/  IMAD.WIDE R10, R23, 0x4, R10 ;  /* 0x00000004170a7825 */ /* 0x010fc800078e020a */
[----:B-----5:R-:W-:-:S04]  /*1a00*/  IMAD.WIDE R12, R23, 0x4, R12 ;  /* 0x00000004170c7825 */ /* 0x020fc800078e020c */
[----:B------:R-:W-:-:S04]  /*1a10*/  IMAD.WIDE R14, R23, 0x4, R14 ;  /* 0x00000004170e7825 */ /* 0x000fc800078e020e */
[----:B------:R-:W-:-:S04]  /*1a20*/  IMAD.WIDE R16, R23, 0x4, R16 ;  /* 0x0000000417107825 */ /* 0x000fc800078e0210 */
[----:B-1----:R-:W-:Y:S01]  /*1a30*/  IMAD.WIDE R18, R23, 0x4, R18 ;  /* 0x0000000417127825 */ /* 0x002fe200078e0212 */
[----:B------:R-:W-:Y:S01]  /*1a40*/  @!PT LDS RZ, [RZ] ;  /* 0x00000000fffff984 */ /* 0x000fe20000000800 */
[----:B------:R-:W-:Y:S01]  /*1a50*/  @!PT LDS RZ, [RZ] ;  /* 0x00000000fffff984 */ /* 0x000fe20000000800 */
[----:B------:R-:W-:Y:S01]  /*1a60*/  @!PT LDS RZ, [RZ] ;  /* 0x00000000fffff984 */ /* 0x000fe20000000800 */
[----:B------:R1:W-:Y:S01]  /*1a70*/  LDGSTS.E [R105+0x2000], desc[UR14][R38.64], P3 ;  /* 0x0200000026697fae */ /* 0x0003e2000992184e */
[----:B------:R-:W-:-:S03]  /*1a80*/  ISETP.NE.U32.AND P3, PT, R96, RZ, PT ;  /* 0x000000ff6000720c */ /* 0x000fc60003f65070 */
[----:B------:R2:W-:Y:S01]  /*1a90*/  LDGSTS.E [R103+0x2000], desc[UR14][R36.64], P6 ;  /* 0x0200000024677fae */ /* 0x0005e2000b12184e */
[----:B------:R-:W-:Y:S02]  /*1aa0*/  ISETP.NE.U32.AND P6, PT, R90, RZ, PT ;  /* 0x000000ff5a00720c */ /* 0x000fe40003fc5070 */
[----:B------:R-:W-:Y:S01]  /*1ab0*/  LOP3.LUT R90, R0, 0x80, RZ, 0xc0, !PT ;  /* 0x00000080005a7812 */ /* 0x000fe200078ec0ff */
[----:B------:R3:W-:Y:S04]  /*1ac0*/  LDGSTS.E [R101+0x2000], desc[UR14][R34.64], P4 ;  /* 0x0200000022657fae */ /* 0x0007e8000a12184e */
[----:B------:R4:W-:Y:S01]  /*1ad0*/  LDGSTS.E [R99+0x2000], desc[UR14][R32.64], P5 ;  /* 0x0200000020637fae */ /* 0x0009e2000a92184e */
[----:B-1----:R-:W-:-:S03]  /*1ae0*/  CS2R R38, SRZ ;  /* 0x0000000000267805 */ /* 0x002fc6000001ff00 */
[----:B------:R1:W-:Y:S01]  /*1af0*/  LDGSTS.E [R95+0x2000], desc[UR14][R30.64], P3 ;  /* 0x020000001e5f7fae */ /* 0x0003e2000992184e */
[----:B--2---:R-:W-:-:S03]  /*1b00*/  CS2R R36, SRZ ;  /* 0x0000000000247805 */ /* 0x004fc6000001ff00 */
[----:B------:R2:W-:Y:S01]  /*1b10*/  LDGSTS.E [R93+0x2000], desc[UR14][R28.64], P0 ;  /* 0x020000001c5d7fae */ /* 0x0005e2000812184e */
[----:B------:R-:W-:Y:S02]  /*1b20*/  ISETP.GE.AND P0, PT, R44, 0x20, PT ;  /* 0x000000202c00780c */ /* 0x000fe40003f06270 */
[----:B---3--:R-:W-:Y:S01]  /*1b30*/  CS2R R34, SRZ ;  /* 0x0000000000227805 */ /* 0x008fe2000001ff00 */
[----:B------:R3:W-:Y:S01]  /*1b40*/  LDGSTS.E [R97+0x2000], desc[UR14][R26.64], P2 ;  /* 0x020000001a617fae */ /* 0x0007e2000912184e */
[----:B----4-:R-:W-:-:S03]  /*1b50*/  CS2R R32, SRZ ;  /* 0x0000000000207805 */ /* 0x010fc6000001ff00 */
[----:B------:R4:W-:Y:S01]  /*1b60*/  LDGSTS.E [R91+0x2000], desc[UR14][R24.64], P1 ;  /* 0x02000000185b7fae */ /* 0x0009e2000892184e */
[----:B-1----:R-:W-:-:S03]  /*1b70*/  CS2R R30, SRZ ;  /* 0x00000000001e7805 */ /* 0x002fc6000001ff00 */
[----:B------:R-:W0:Y:S01]  /*1b80*/  LDGDEPBAR ;  /* 0x00000000000079af */ /* 0x000e220000000000 */
[----:B--2---:R-:W-:-:S03]  /*1b90*/  CS2R R28, SRZ ;  /* 0x00000000001c7805 */ /* 0x004fc6000001ff00 */
[----:B------:R-:W-:Y:S01]  /*1ba0*/  LDGSTS.E [R89+0x8000], desc[UR14][R20.64], P6 ;  /* 0x0800000014597fae */ /* 0x000fe2000b12184e */
[----:B---3--:R-:W-:-:S03]  /*1bb0*/  CS2R R26, SRZ ;  /* 0x00000000001a7805 */ /* 0x008fc6000001ff00 */
[----:B------:R-:W-:Y:S01]  /*1bc0*/  LDGSTS.E [R89+0x8400], desc[UR14][R6.64], P6 ;  /* 0x0840000006597fae */ /* 0x000fe2000b12184e */
[----:B----4-:R-:W-:-:S03]  /*1bd0*/  CS2R R24, SRZ ;  /* 0x0000000000187805 */ /* 0x010fc6000001ff00 */
[----:B------:R-:W-:Y:S04]  /*1be0*/  LDGSTS.E [R89+0x8800], desc[UR14][R8.64], P6 ;  /* 0x0880000008597fae */ /* 0x000fe8000b12184e */
[----:B------:R-:W-:Y:S04]  /*1bf0*/  LDGSTS.E [R89+0x8c00], desc[UR14][R10.64], P6 ;  /* 0x08c000000a597fae */ /* 0x000fe8000b12184e */
[----:B------:R-:W-:Y:S04]  /*1c00*/  LDGSTS.E [R89+0x9000], desc[UR14][R12.64], P6 ;  /* 0x090000000c597fae */ /* 0x000fe8000b12184e */
[----:B------:R-:W-:Y:S04]  /*1c10*/  LDGSTS.E [R89+0x9400], desc[UR14][R14.64], P6 ;  /* 0x094000000e597fae */ /* 0x000fe8000b12184e */
[----:B------:R-:W-:Y:S04]  /*1c20*/  LDGSTS.E [R89+0x9800], desc[UR14][R16.64], P6 ;  /* 0x0980000010597fae */ /* 0x000fe8000b12184e */
[----:B------:R1:W-:Y:S04]  /*1c30*/  LDGSTS.E [R89+0x9c00], desc[UR14][R18.64], P6 ;  /* 0x09c0000012597fae */ /* 0x0003e8000b12184e */
[----:B------:R-:W0:Y:S01]  /*1c40*/  LDGDEPBAR ;  /* 0x00000000000079af */ /* 0x000e220000000000 */
[----:B-1----:R-:W-:Y:S01]  /*1c50*/  IMAD.SHL.U32 R18, R0, 0x200, RZ ;  /* 0x0000020000127824 */ /* 0x002fe200078e00ff */
[----:B------:R-:W-:Y:S06]  /*1c60*/  @!P0 BRA `(.L_x_0) ;  /* 0x0000000c00d88947 */ /* 0x000fec0003800000 */
[----:B------:R-:W-:Y:S01]  /*1c70*/  SHF.R.S32.HI R6, RZ, 0x1f, R3 ;  /* 0x0000001fff067819 */ /* 0x000fe20000011403 */
[----:B------:R-:W-:Y:S01]  /*1c80*/  IMAD.SHL.U32 R103, R23, 0x8, RZ ;  /* 0x0000000817677824 */ /* 0x000fe200078e00ff */
[----:B------:R-:W-:Y:S02]  /*1c90*/  SHF.R.S32.HI R10, RZ, 0x1f, R61 ;  /* 0x0000001fff0a7819 */ /* 0x000fe4000001143d */
[----:B------:R-:W-:Y:S02]  /*1ca0*/  CS2R R24, SRZ ;  /* 0x0000000000187805 */ /* 0x000fe4000001ff00 */
[----:B------:R-:W-:Y:S02]  /*1cb0*/  SHF.L.U64.HI R22, R3, 0x2, R6 ;  /* 0x0000000203167819 */ /* 0x000fe40000010206 */
[----:B------:R-:W-:Y:S02]  /*1cc0*/  CS2R R26, SRZ ;  /* 0x00000000001a7805 */ /* 0x000fe4000001ff00 */
[----:B------:R-:W-:-:S02]  /*1cd0*/  SHF.R.S32.HI R6, RZ, 0x1f, R63 ;  /* 0x0000001fff067819 */ /* 0x000fc4000001143f */
[----:B------:R-:W-:Y:S02]  /*1ce0*/  CS2R R28, SRZ ;  /* 0x00000000001c7805 */ /* 0x000fe4000001ff00 */
[----:B------:R-:W-:Y:S02]  /*1cf0*/  SHF.L.U64.HI R61, R61, 0x2, R10 ;  /* 0x000000023d3d7819 */ /* 0x000fe4000001020a */
[----:B------:R-:W-:Y:S02]  /*1d00*/  CS2R R30, SRZ ;  /* 0x00000000001e7805 */ /* 0x000fe4000001ff00 */
[----:B------:R-:W-:Y:S02]  /*1d10*/  SHF.R.S32.HI R10, RZ, 0x1f, R71 ;  /* 0x0000001fff0a7819 */ /* 0x000fe40000011447 */
[----:B------:R-:W-:Y:S02]  /*1d20*/  CS2R R32, SRZ ;  /* 0x0000000000207805 */ /* 0x000fe4000001ff00 */
[----:B------:R-:W-:-:S02]  /*1d30*/  SHF.R.S32.HI R8, RZ, 0x1f, R51 ;  /* 0x0000001fff087819 */ /* 0x000fc40000011433 */
[----:B------:R-:W-:Y:S02]  /*1d40*/  CS2R R34, SRZ ;  /* 0x0000000000227805 */ /* 0x000fe4000001ff00 */
[----:B------:R-:W-:Y:S02]  /*1d50*/  SHF.L.U64.HI R63, R63, 0x2, R6 ;  /* 0x000000023f3f7819 */ /* 0x000fe40000010206 */
[----:B------:R-:W-:Y:S02]  /*1d60*/  CS2R R36, SRZ ;  /* 0x0000000000247805 */ /* 0x000fe4000001ff00 */
[----:B------:R-:W-:Y:S02]  /*1d70*/  SHF.R.S32.HI R20, RZ, 0x1f, R23 ;  /* 0x0000001fff147819 */ /* 0x000fe40000011417 */
[----:B------:R-:W-:Y:S02]  /*1d80*/  CS2R R38, SRZ ;  /* 0x0000000000267805 */ /* 0x000fe4000001ff00 */
[----:B------:R-:W-:Y:S01]  /*1d90*/  SHF.R.S32.HI R6, RZ, 0x1f, R67 ;  /* 0x0000001fff067819 */ /* 0x000fe20000011443 */
[----:B------:R-:W-:Y:S01]  /*1da0*/  UMOV UR12, 0x1 ;  /* 0x00000001000c7882 */ /* 0x000fe20000000000 */
[----:B------:R-:W-:Y:S01]  /*1db0*/  SHF.L.U64.HI R71, R71, 0x2, R10 ;  /* 0x0000000247477819 */ /* 0x000fe2000001020a */
[----:B------:R-:W-:Y:S01]  /*1dc0*/  UMOV UR13, 0xffffffff ;  /* 0xffffffff000d7882 */ /* 0x000fe20000000000 */
[----:B------:R-:W-:Y:S01]  /*1dd0*/  SHF.L.U64.HI R51, R51, 0x2, R8 ;  /* 0x0000000233337819 */ /* 0x000fe20000010208 */
[----:B------:R-:W-:Y:S01]  /*1de0*/  UMOV UR4, URZ ;  /* 0x0000003f00047c82 */ /* 0x000fe20008000000 */
[----:B------:R-:W-:-:S02]  /*1df0*/  SHF.R.S32.HI R9, RZ, 0x1f, R78 ;  /* 0x0000001fff097819 */ /* 0x000fc4000001144e */
[----:B------:R-:W-:Y:S02]  /*1e00*/  SHF.L.U64.HI R10, R23, 0x3, R20 ;  /* 0x00000003170a7819 */ /* 0x000fe40000010214 */
[----:B------:R-:W-:Y:S02]  /*1e10*/  LEA R19, P0, R78, R103, 0x2 ;  /* 0x000000674e137211 */ /* 0x000fe400078010ff */
[----:B------:R-:W-:Y:S02]  /*1e20*/  SHF.R.S32.HI R8, RZ, 0x1f, R69 ;  /* 0x0000001fff087819 */ /* 0x000fe40000011445 */
[----:B------:R-:W-:Y:S02]  /*1e30*/  SHF.L.U64.HI R67, R67, 0x2, R6 ;  /* 0x0000000243437819 */ /* 0x000fe40000010206 */
[----:B------:R-:W-:Y:S02]  /*1e40*/  SHF.R.S32.HI R7, RZ, 0x1f, R50 ;  /* 0x0000001fff077819 */ /* 0x000fe40000011432 */
[----:B------:R-:W-:-:S02]  /*1e50*/  SHF.R.U32.HI R6, RZ, 0x5, R0 ;  /* 0x00000005ff067819 */ /* 0x000fc40000011600 */
[----:B------:R-:W-:Y:S02]  /*1e60*/  LEA.HI.X R78, R78, R10, R9, 0x2, P0 ;  /* 0x0000000a4e4e7211 */ /* 0x000fe400000f1409 */
[----:B------:R-:W-:Y:S02]  /*1e70*/  SHF.L.U64.HI R69, R69, 0x2, R8 ;  /* 0x0000000245457819 */ /* 0x000fe40000010208 */
[----:B------:R-:W-:Y:S02]  /*1e80*/  SHF.R.S32.HI R9, RZ, 0x1f, R76 ;  /* 0x0000001fff097819 */ /* 0x000fe4000001144c */
[----:B------:R-:W-:Y:S02]  /*1e90*/  LEA R95, P1, R76, R103, 0x2 ;  /* 0x000000674c5f7211 */ /* 0x000fe400078210ff */
[----:B------:R-:W-:Y:S02]  /*1ea0*/  SHF.L.U64.HI R50, R50, 0x2, R7 ;  /* 0x0000000232327819 */ /* 0x000fe40000010207 */
[----:B------:R-:W-:-:S02]  /*1eb0*/  R2UR UR16, R6 ;  /* 0x00000000061072ca */ /* 0x000fc400000e0000 */
[----:B------:R-:W-:Y:S02]  /*1ec0*/  SHF.R.S32.HI R8, RZ, 0x1f, R77 ;  /* 0x0000001fff087819 */ /* 0x000fe4000001144d */
[-C--:B------:R-:W-:Y:S02]  /*1ed0*/  LEA R93, P0, R77, R103.reuse, 0x2 ;  /* 0x000000674d5d7211 */ /* 0x080fe400078010ff */
[----:B------:R-:W-:Y:S02]  /*1ee0*/  SHF.R.S32.HI R6, RZ, 0x1f, R75 ;  /* 0x0000001fff067819 */ /* 0x000fe4000001144b */
[----:B------:R-:W-:Y:S02]  /*1ef0*/  SHF.R.S32.HI R7, RZ, 0x1f, R74 ;  /* 0x0000001fff077819 */ /* 0x000fe4000001144a */
[-C--:B------:R-:W-:Y:S02]  /*1f00*/  LEA R97, P2, R75, R103.reuse, 0x2 ;  /* 0x000000674b617211 */ /* 0x080fe400078410ff */
[----:B------:R-:W-:-:S02]  /*1f10*/  LEA R99, P3, R74, R103, 0x2 ;  /* 0x000000674a637211 */ /* 0x000fc400078610ff */
[-C--:B------:R-:W-:Y:S02]  /*1f20*/  LEA.HI.X R76, R76, R10.reuse, R9, 0x2, P1 ;  /* 0x0000000a4c4c7211 */ /* 0x080fe400008f1409 */
[-C--:B------:R-:W-:Y:S02]  /*1f30*/  LEA.HI.X R8, R77, R10.reuse, R8, 0x2, P0 ;  /* 0x0000000a4d087211 */ /* 0x080fe400000f1408 */
[----:B------:R-:W-:Y:S02]  /*1f40*/  SHF.R.S32.HI R9, RZ, 0x1f, R72 ;  /* 0x0000001fff097819 */ /* 0x000fe40000011448 */
[----:B------:R-:W-:Y:S02]  /*1f50*/  LEA R105, P1, R72, R103, 0x2 ;  /* 0x0000006748697211 */ /* 0x000fe400078210ff */
[-C--:B------:R-:W-:Y:S02]  /*1f60*/  LEA.HI.X R75, R75, R10.reuse, R6, 0x2, P2 ;  /* 0x0000000a4b4b7211 */ /* 0x080fe400010f1406 */
[----:B------:R-:W-:-:S02]  /*1f70*/  LEA.HI.X R74, R74, R10, R7, 0x2, P3 ;  /* 0x0000000a4a4a7211 */ /* 0x000fc400018f1407 */
[-C--:B------:R-:W-:Y:S02]  /*1f80*/  LEA R101, P0, R73, R103.reuse, 0x2 ;  /* 0x0000006749657211 */ /* 0x080fe400078010ff */
[----:B------:R-:W-:Y:S02]  /*1f90*/  SHF.R.S32.HI R3, RZ, 0x1f, R44 ;  /* 0x0000001fff037819 */ /* 0x000fe4000001142c */
[----:B------:R-:W-:Y:S02]  /*1fa0*/  SHF.R.S32.HI R7, RZ, 0x1f, R70 ;  /* 0x0000001fff077819 */ /* 0x000fe40000011446 */
[----:B------:R-:W-:Y:S02]  /*1fb0*/  LEA R103, P2, R70, R103, 0x2 ;  /* 0x0000006746677211 */ /* 0x000fe400078410ff */
[----:B------:R-:W-:Y:S02]  /*1fc0*/  SHF.R.S32.HI R6, RZ, 0x1f, R73 ;  /* 0x0000001fff067819 */ /* 0x000fe40000011449 */
[----:B------:R-:W-:-:S02]  /*1fd0*/  LEA.HI.X R9, R72, R10, R9, 0x2, P1 ;  /* 0x0000000a48097211 */ /* 0x000fc400008f1409 */
[----:B------:R-:W-:Y:S02]  /*1fe0*/  LEA R54, P1, R87, R54, 0x3 ;  /* 0x0000003657367211 */ /* 0x000fe400078218ff */
[----:B------:R-:W-:Y:S01]  /*1ff0*/  LEA.HI R3, R3, R44, RZ, 0x5 ;  /* 0x0000002c03037211 */ /* 0x000fe200078f28ff */
[----:B------:R-:W-:Y:S01]  /*2000*/  VIADD R44, R2, 0xffffffc0 ;  /* 0xffffffc0022c7836 */ /* 0x000fe20000000000 */
[----:B------:R-:W-:Y:S02]  /*2010*/  LEA.HI.X R7, R70, R10, R7, 0x2, P2 ;  /* 0x0000000a46077211 */ /* 0x000fe400010f1407 */
[----:B------:R-:W-:Y:S02]  /*2020*/  SHF.R.S32.HI R12, RZ, 0x1f, R65 ;  /* 0x0000001fff0c7819 */ /* 0x000fe40000011441 */
[----:B------:R-:W-:Y:S02]  /*2030*/  IADD3 R19, P2, R19, UR10, RZ ;  /* 0x0000000a13137c10 */ /* 0x000fe4000ff5e0ff */
[----:B------:R-:W-:-:S02]  /*2040*/  IADD3 R93, P6, R93, UR10, RZ ;  /* 0x0000000a5d5d7c10 */ /* 0x000fc4000ffde0ff */
[----:B------:R-:W-:Y:S02]  /*2050*/  IADD3 R95, P5, R95, UR10, RZ ;  /* 0x0000000a5f5f7c10 */ /* 0x000fe4000ffbe0ff */
[----:B------:R-:W-:Y:S02]  /*2060*/  LEA.HI.X R6, R73, R10, R6, 0x2, P0 ;  /* 0x0000000a49067211 */ /* 0x000fe400000f1406 */
[----:B------:R-:W-:Y:S02]  /*2070*/  SHF.R.S32.HI R2, RZ, 0x1f, R87 ;  /* 0x0000001fff027819 */ /* 0x000fe40000011457 */
[----:B------:R-:W-:Y:S01]  /*2080*/  IADD3 R107, P0, R54, UR8, RZ ;  /* 0x00000008366b7c10 */ /* 0x000fe2000ff1e0ff */
[C---:B------:R-:W-:Y:S01]  /*2090*/  IMAD.SHL.U32 R54, R23.reuse, 0x4, RZ ;  /* 0x0000000417367824 */ /* 0x040fe200078e00ff */
[----:B------:R-:W-:Y:S02]  /*20a0*/  SHF.L.U64.HI R20, R23, 0x2, R20 ;  /* 0x0000000217147819 */ /* 0x000fe40000010214 */
[----:B------:R-:W-:-:S02]  /*20b0*/  SHF.L.U64.HI R65, R65, 0x2, R12 ;  /* 0x0000000241417819 */ /* 0x000fc4000001020c */
[----:B------:R-:W-:Y:S02]  /*20c0*/  IADD3 R97, P4, R97, UR10, RZ ;  /* 0x0000000a61617c10 */ /* 0x000fe4000ff9e0ff */
[----:B------:R-:W-:Y:S02]  /*20d0*/  IADD3.X R109, R78, UR11, RZ, P2, !PT ;  /* 0x0000000b4e6d7c10 */ /* 0x000fe400097fe4ff */
[----:B------:R-:W-:Y:S02]  /*20e0*/  IADD3.X R89, R8, UR11, RZ, P6, !PT ;  /* 0x0000000b08597c10 */ /* 0x000fe4000b7fe4ff */
[----:B------:R-:W-:Y:S02]  /*20f0*/  IADD3.X R91, R76, UR11, RZ, P5, !PT ;  /* 0x0000000b4c5b7c10 */ /* 0x000fe4000affe4ff */
[----:B------:R-:W-:Y:S02]  /*2100*/  SHF.R.S32.HI R23, RZ, 0x5, R3 ;  /* 0x00000005ff177819 */ /* 0x000fe40000011403 */
[----:B------:R-:W-:-:S02]  /*2110*/  SHF.R.S32.HI R12, RZ, 0x1f, R79 ;  /* 0x0000001fff0c7819 */ /* 0x000fc4000001144f */
[----:B------:R-:W-:Y:S01]  /*2120*/  IADD3 R99, P3, R99, UR10, RZ ;  /* 0x0000000a63637c10 */ /* 0x000fe2000ff7e0ff */
[----:B------:R-:W-:Y:S01]  /*2130*/  VIADD R70, R23, 0xfffffffe ;  /* 0xfffffffe17467836 */ /* 0x000fe20000000000 */
[----:B------:R-:W-:Y:S02]  /*2140*/  IADD3 R101, P2, R101, UR10, RZ ;  /* 0x0000000a65657c10 */ /* 0x000fe4000ff5e0ff */
[----:B------:R-:W-:Y:S02]  /*2150*/  IADD3 R105, P6, R105, UR10, RZ ;  /* 0x0000000a69697c10 */ /* 0x000fe4000ffde0ff */
[----:B------:R-:W-:Y:S02]  /*2160*/  IADD3 R103, P5, R103, UR10, RZ ;  /* 0x0000000a67677c10 */ /* 0x000fe4000ffbe0ff */
[----:B------:R-:W-:Y:S02]  /*2170*/  LEA.HI.X R22, R87, R22, R2, 0x3, P1 ;  /* 0x0000001657167211 */ /* 0x000fe400008f1c02 */
[----:B------:R-:W-:-:S02]  /*2180*/  IADD3.X R111, R75, UR11, RZ, P4, !PT ;  /* 0x0000000b4b6f7c10 */ /* 0x000fc4000a7fe4ff */
[----:B------:R-:W-:Y:S02]  /*2190*/  SHF.L.U64.HI R79, R79, 0x2, R12 ;  /* 0x000000024f4f7819 */ /* 0x000fe4000001020c */
[----:B------:R-:W-:Y:S02]  /*21a0*/  IADD3.X R77, R74, UR11, RZ, P3, !PT ;  /* 0x0000000b4a4d7c10 */ /* 0x000fe40009ffe4ff */
[----:B------:R-:W-:Y:S02]  /*21b0*/  IADD3.X R75, R6, UR11, RZ, P2, !PT ;  /* 0x0000000b064b7c10 */ /* 0x000fe400097fe4ff */
[----:B------:R-:W-:Y:S02]  /*21c0*/  IADD3.X R73, R9, UR11, RZ, P6, !PT ;  /* 0x0000000b09497c10 */ /* 0x000fe4000b7fe4ff */
[----:B------:R-:W-:Y:S02]  /*21d0*/  IADD3.X R21, R7, UR11, RZ, P5, !PT ;  /* 0x0000000b07157c10 */ /* 0x000fe4000affe4ff */
[----:B------:R-:W-:-:S02]  /*21e0*/  IADD3.X R22, R22, UR9, RZ, P0, !PT ;  /* 0x0000000916167c10 */ /* 0x000fc400087fe4ff */
[----:B------:R-:W-:-:S07]  /*21f0*/  SHF.L.U64.HI R113, R87, 0x2, R2 ;  /* 0x0000000257717819 */ /* 0x000fce0000010202 */
.L_x_1:
[----:B------:R-:W-:Y:S01]  /*2200*/  UIADD3 UR13, UR13, 0x1, URZ ;  /* 0x000000010d0d7890 */ /* 0x000fe2000fffe03f */
[----:B------:R-:W-:-:S04]  /*2210*/  DEPBAR.LE SB0, 0x2 ;  /* 0x000080800000791a */ /* 0x000fc80000000000 */
[----:B------:R-:W-:Y:S01]  /*2220*/  BAR.SYNC.DEFER_BLOCKING 0x0 ;  /* 0x0000000000007b1d */ /* 0x000fe20000010000 */
[----:B------:R-:W-:Y:S01]  /*2230*/  UISETP.GT.AND UP0, UPT, UR13, 0x2, UPT ;  /* 0x000000020d00788c */ /* 0x000fe2000bf04270 */
[-C--:B------:R-:W-:Y:S01]  /*2240*/  ISETP.GE.AND P1, PT, R46, R44.reuse, PT ;  /* 0x0000002c2e00720c */ /* 0x080fe20003f26270 */
[----:B------:R-:W-:Y:S01]  /*2250*/  USHF.L.U32 UR6, UR16, 0x6, URZ ;  /* 0x0000000610067899 */ /* 0x000fe2000800063f */
[----:B------:R-:W-:Y:S01]  /*2260*/  ISETP.LE.AND P0, PT, R70, UR4, PT ;  /* 0x0000000446007c0c */ /* 0x000fe2000bf03270 */
[----:B------:R-:W-:Y:S01]  /*2270*/  USEL UR13, UR13, URZ, !UP0 ;  /* 0x0000003f0d0d7287 */ /* 0x000fe2000c000000 */
[----:B-1----:R-:W-:Y:S01]  /*2280*/  SEL R2, RZ, 0x4, P1 ;  /* 0x00000004ff027807 */ /* 0x002fe20000800000 */
[----:B------:R-:W-:Y:S01]  /*2290*/  ULOP3.LUT UR8, UR6, 0x100, URZ, 0xc0, !UPT ;  /* 0x0000010006087892 */ /* 0x000fe2000f8ec03f */
[-C--:B------:R-:W-:Y:S01]  /*22a0*/  ISETP.GE.AND P1, PT, R45, R44.reuse, PT ;  /* 0x0000002c2d00720c */ /* 0x080fe20003f26270 */
[----:B------:R-:W-:Y:S01]  /*22b0*/  ULEA UR5, UR13, UR7, 0xd ;  /* 0x000000070d057291 */ /* 0x000fe2000f8e683f */
[----:B------:R-:W-:Y:S01]  /*22c0*/  SEL R2, R2, RZ, !P0 ;  /* 0x000000ff02027207 */ /* 0x000fe20004000000 */
[----:B------:R-:W-:Y:S01]  /*22d0*/  UMOV UR9, 0x40000040 ;  /* 0x4000004000097882 */ /* 0x000fe20000000000 */
[----:B------:R-:W-:Y:S01]  /*22e0*/  UMOV UR11, 0x40000040 ;  /* 0x40000040000b7882 */ /* 0x000fe20000000000 */
[----:B------:R-:W-:Y:S01]  /*22f0*/  UIADD3 UR6, UR5, 0x6000, URZ ;  /* 0x0000600005067890 */ /* 0x000fe2000fffe03f */
[----:B------:R-:W-:Y:S01]  /*2300*/  SEL R3, RZ, 0x4, P1 ;  /* 0x00000004ff037807 */ /* 0x000fe20000800000 */
[----:B------:R-:W-:Y:S01]  /*2310*/  USHF.R.U32.HI UR5, URZ, 0x4, UR5 ;  /* 0x000000043f057899 */ /* 0x000fe20008011605 */
[-C--:B------:R-:W-:Y:S01]  /*2320*/  ISETP.GE.AND P3, PT, R47, R44.reuse, PT ;  /* 0x0000002c2f00720c */ /* 0x080fe20003f66270 */
[----:B------:R-:W-:Y:S01]  /*2330*/  ULEA.HI UR6, UR6, UR8, URZ, 0x1c ;  /* 0x0000000806067291 */ /* 0x000fe2000f8fe03f */
[----:B------:R-:W-:Y:S01]  /*2340*/  SEL R3, R3, RZ, !P0 ;  /* 0x000000ff03037207 */ /* 0x000fe20004000000 */
[----:B------:R-:W-:Y:S01]  /*2350*/  USGXT.U32 UR8, UR5, 0xe ;  /* 0x0000000e0508789a */ /* 0x000fe20008000000 */
[-C--:B------:R-:W-:Y:S01]  /*2360*/  ISETP.GE.AND P1, PT, R49, R44.reuse, PT ;  /* 0x0000002c3100720c */ /* 0x080fe20003f26270 */
[----:B------:R-:W-:Y:S01]  /*2370*/  ULOP3.LUT UR10, UR6, 0x3fff, URZ, 0xc0, !UPT ;  /* 0x00003fff060a7892 */ /* 0x000fe2000f8ec03f */
[----:B------:R-:W-:Y:S01]  /*2380*/  ISETP.NE.U32.AND P2, PT, R2, RZ, PT ;  /* 0x000000ff0200720c */ /* 0x000fe20003f45070 */
[----:B------:R-:W-:Y:S01]  /*2390*/  UMOV UR5, URZ ;  /* 0x0000003f00057c82 */ /* 0x000fe20008000000 */
[----:B------:R-:W-:Y:S01]  /*23a0*/  WARPGROUP.ARRIVE ;  /* 0x00000000000079c5 */ /* 0x000fe20000000000 */
[----:B------:R-:W-:Y:S01]  /*23b0*/  UMOV UR6, URZ ;  /* 0x0000003f00067c82 */ /* 0x000fe20008000000 */
[----:B------:R-:W-:Y:S01]  /*23c0*/  UIADD3 UR12, UR12, 0x1, URZ ;  /* 0x000000010c0c7890 */ /* 0x000fe2000fffe03f */
[----:B------:R-:W-:Y:S01]  /*23d0*/  SEL R2, RZ, 0x4, P3 ;  /* 0x00000004ff027807 */ /* 0x000fe20001800000 */
[----:B------:R-:W-:Y:S01]  /*23e0*/  UIADD3 UR4, UR4, 0x1, URZ ;  /* 0x0000000104047890 */ /* 0x000fe2000fffe03f */
[----:B------:R-:W-:Y:S01]  /*23f0*/  ISETP.NE.U32.AND P3, PT, R3, RZ, PT ;  /* 0x000000ff0300720c */ /* 0x000fe20003f65070 */
[----:B------:R-:W-:Y:S01]  /*2400*/  HGMMA.64x32x8.F32.TF32 R24, gdesc[UR8], R24 ;  /* 0x04600000081879f0 */ /* 0x000fe20008702818 */
[----:B------:R-:W-:Y:S01]  /*2410*/  UIADD3 UR8, UP0, UR8, 0x2, URZ ;  /* 0x0000000208087890 */ /* 0x000fe2000ff1e03f */
[----:B------:R-:W-:Y:S01]  /*2420*/  SEL R3, RZ, 0x4, P1 ;  /* 0x00000004ff037807 */ /* 0x000fe20000800000 */
[----:B------:R-:W-:Y:S01]  /*2430*/  UIADD3 UR10, UP1, UR10, 0x2, URZ ;  /* 0x000000020a0a7890 */ /* 0x000fe2000ff3e03f */
[----:B------:R-:W-:Y:S01]  /*2440*/  IADD3 R6, P1, R56, R107, RZ ;  /* 0x0000006b38067210 */ /* 0x000fe20007f3e0ff */
[----:B------:R-:W-:Y:S01]  /*2450*/  UIADD3.X UR9, UR5, 0x40000040, URZ, UP0, !UPT ;  /* 0x4000004005097890 */ /* 0x000fe200087fe43f */
[----:B------:R-:W-:Y:S01]  /*2460*/  SEL R3, R3, RZ, !P0 ;  /* 0x000000ff03037207 */ /* 0x000fe20004000000 */
[----:B------:R-:W-:Y:S01]  /*2470*/  UIADD3.X UR11, UR6, 0x40000040, URZ, UP1, !UPT ;  /* 0x40000040060b7890 */ /* 0x000fe20008ffe43f */
[----:B------:R-:W-:Y:S01]  /*2480*/  ISETP.GE.AND P6, PT, R53, R44, PT ;  /* 0x0000002c3500720c */ /* 0x000fe20003fc6270 */
[----:B------:R-:W-:Y:S01]  /*2490*/  UIADD3.64 UR20, UR8, 0x2, URZ ;  /* 0x0000000208147897 */ /* 0x000fe2000fffe03f */
[----:B------:R-:W-:Y:S01]  /*24a0*/  IMAD.X R7, R22, 0x1, R51, P1 ;  /* 0x0000000116077824 */ /* 0x000fe200008e0633 */
[----:B------:R-:W-:Y:S01]  /*24b0*/  UIADD3.64 UR22, UR10, 0x2, URZ ;  /* 0x000000020a167897 */ /* 0x000fe2000fffe03f */
[----:B------:R-:W-:Y:S01]  /*24c0*/  ISETP.NE.U32.AND P1, PT, R3, RZ, PT ;  /* 0x000000ff0300720c */ /* 0x000fe20003f25070 */
[----:B------:R-:W-:Y:S01]  /*24d0*/  UISETP.GT.AND UP0, UPT, UR12, 0x2, UPT ;  /* 0x000000020c00788c */ /* 0x000fe2000bf04270 */
[----:B------:R-:W-:-:S02]  /*24e0*/  SEL R3, RZ, 0x4, P6 ;  /* 0x00000004ff037807 */ /* 0x000fc40003000000 */
[----:B------:R-:W-:Y:S01]  /*24f0*/  SEL R2, R2, RZ, !P0 ;  /* 0x000000ff02027207 */ /* 0x000fe20004000000 */
[----:B------:R-:W-:Y:S01]  /*2500*/  USEL UR12, UR12, URZ, !UP0 ;  /* 0x0000003f0c0c7287 */ /* 0x000fe2000c000000 */
[----:B------:R-:W-:Y:S02]  /*2510*/  SEL R8, R3, RZ, !P0 ;  /* 0x000000ff03087207 */ /* 0x000fe40004000000 */
[----:B------:R-:W-:Y:S01]  /*2520*/  ISETP.GE.AND P6, PT, R55, R44, PT ;  /* 0x0000002c3700720c */ /* 0x000fe20003fc6270 */
[----:B------:R-:W-:Y:S01]  /*2530*/  ULEA UR5, UR12, UR7, 0xd ;  /* 0x000000070c057291 */ /* 0x000fe2000f8e683f */
[----:B------:R-:W-:Y:S02]  /*2540*/  ISETP.NE.U32.AND P4, PT, R2, RZ, PT ;  /* 0x000000ff0200720c */ /* 0x000fe40003f85070 */
[----:B------:R-:W-:Y:S02]  /*2550*/  IADD3 R2, P5, R58, R107, RZ ;  /* 0x0000006b3a027210 */ /* 0x000fe40007fbe0ff */
[----:B------:R-:W-:Y:S01]  /*2560*/  SEL R9, RZ, 0x4, P6 ;  /* 0x00000004ff097807 */ /* 0x000fe20003000000 */
[----:B------:R-:W-:-:S02]  /*2570*/  VIADD R11, R42, UR5 ;  /* 0x000000052a0b7c36 */ /* 0x000fc40008000000 */
[----:B------:R-:W-:Y:S01]  /*2580*/  IMAD.X R3, R22, 0x1, R61, P5 ;  /* 0x0000000116037824 */ /* 0x000fe200028e063d */
[----:B------:R-:W-:Y:S01]  /*2590*/  SEL R10, R9, RZ, !P0 ;  /* 0x000000ff090a7207 */ /* 0x000fe20004000000 */
[----:B------:R-:W-:Y:S01]  /*25a0*/  VIADD R13, R88, UR5 ;  /* 0x00000005580d7c36 */ /* 0x000fe20008000000 */
[----:B------:R-:W-:Y:S01]  /*25b0*/  ISETP.GE.AND P5, PT, R57, R44, PT ;  /* 0x0000002c3900720c */ /* 0x000fe20003fa6270 */
[----:B------:R-:W-:Y:S02]  /*25c0*/  VIADD R17, R82, UR5 ;  /* 0x0000000552117c36 */ /* 0x000fe40008000000 */
[----:B------:R-:W-:Y:S02]  /*25d0*/  VIADD R115, R83, UR5 ;  /* 0x0000000553737c36 */ /* 0x000fe40008000000 */
[----:B------:R-:W-:Y:S02]  /*25e0*/  VIADD R117, R84, UR5 ;  /* 0x0000000554757c36 */ /* 0x000fe40008000000 */
[----:B------:R-:W-:Y:S01]  /*25f0*/  VIADD R119, R86, UR5 ;  /* 0x0000000556777c36 */ /* 0x000fe20008000000 */
[----:B------:R-:W-:Y:S01]  /*2600*/  HGMMA.64x32x8.F32.TF32 R24, gdesc[UR8], R24 ;  /* 0x04600000081879f0 */ /* 0x000fe20008702818 */
[----:B------:R-:W-:-:S02]  /*2610*/  UIADD3.64 UR8, UR8, 0x4, URZ ;  /* 0x0000000408087897 */ /* 0x000fc4000fffe03f */
[----:B------:R-:W-:Y:S01]  /*2620*/  UIADD3.64 UR10, UR10, 0x4, URZ ;  /* 0x000000040a0a7897 */ /* 0x000fe2000fffe03f */
[----:B------:R-:W-:Y:S08]  /*2630*/  HGMMA.64x32x8.F32.TF32 R24, gdesc[UR20], R24 ;  /* 0x04600000141879f0 */ /* 0x000ff00008702818 */
[----:B------:R-:W-:Y:S03]  /*2640*/  HGMMA.64x32x8.F32.TF32 R24, gdesc[UR8], R24, gsb0 ;  /* 0x04600000081879f0 */ /* 0x000fe60008002818 */
[----:B------:R-:W-:-:S02]  /*2650*/  WARPGROUP.DEPBAR.LE gsb0, 0x1 ;  /* 0x00008000000079c5 */ /* 0x000fc40000010100 */
[----:B------:R-:W-:Y:S06]  /*2660*/  BAR.SYNC.DEFER_BLOCKING 0x0 ;  /* 0x0000000000007b1d */ /* 0x000fec0000010000 */
[----:B------:R-:W-:Y:S01]  /*2670*/  @!PT LDS RZ, [RZ] ;  /* 0x00000000fffff984 */ /* 0x000fe20000000800 */
[----:B------:R-:W-:Y:S01]  /*2680*/  @!PT LDS RZ, [RZ] ;  /* 0x00000000fffff984 */ /* 0x000fe20000000800 */
[----:B------:R-:W-:Y:S01]  /*2690*/  @!PT LDS RZ, [RZ] ;  /* 0x00000000fffff984 */ /* 0x000fe20000000800 */
[----:B------:R1:W-:Y:S01]  /*26a0*/  LDGSTS.E [R11], desc[UR14][R6.64], P2 ;  /* 0x00000000060b7fae */ /* 0x0003e2000912184e */
[----:B------:R-:W-:Y:S02]  /*26b0*/  ISETP.NE.U32.AND P2, PT, R8, RZ, PT ;  /* 0x000000ff0800720c */ /* 0x000fe40003f45070 */
[----:B------:R-:W-:Y:S01]  /*26c0*/  IADD3 R8, P6, R60, R107, RZ ;  /* 0x0000006b3c087210 */ /* 0x000fe20007fde0ff */
[----:B------:R2:W-:Y:S01]  /*26d0*/  LDGSTS.E [R13], desc[UR14][R2.64], P3 ;  /* 0x00000000020d7fae */ /* 0x0005e2000992184e */
[----:B------:R-:W-:-:S03]  /*26e0*/  ISETP.NE.U32.AND P3, PT, R10, RZ, PT ;  /* 0x000000ff0a00720c */ /* 0x000fc60003f65070 */
[----:B------:R-:W-:Y:S01]  /*26f0*/  IMAD.X R9, R22, 0x1, R63, P6 ;  /* 0x0000000116097824 */ /* 0x000fe200030e063f */
[----:B------:R-:W-:Y:S01]  /*2700*/  IADD3 R10, P6, R62, R107, RZ ;  /* 0x0000006b3e0a7210 */ /* 0x000fe20007fde0ff */
[----:B-1----:R-:W-:Y:S01]  /*2710*/  VIADD R7, R81, UR5 ;  /* 0x0000000551077c36 */ /* 0x002fe20008000000 */
[----:B------:R-:W-:Y:S02]  /*2720*/  SEL R6, RZ, 0x4, P5 ;  /* 0x00000004ff067807 */ /* 0x000fe40002800000 */
[-C--:B------:R-:W-:Y:S02]  /*2730*/  ISETP.GE.AND P5, PT, R59, R44.reuse, PT ;  /* 0x0000002c3b00720c */ /* 0x080fe40003fa6270 */
[----:B------:R1:W-:Y:S01]  /*2740*/  LDGSTS.E [R7], desc[UR14][R8.64], P4 ;  /* 0x0000000008077fae */ /* 0x0003e2000a12184e */
[----:B------:R-:W-:Y:S01]  /*2750*/  ISETP.GE.AND P4, PT, R48, R44, PT ;  /* 0x0000002c3000720c */ /* 0x000fe20003f86270 */
[----:B------:R-:W-:Y:S01]  /*2760*/  VIADD R44, R44, 0xffffffe0 ;  /* 0xffffffe02c2c7836 */ /* 0x000fe20000000000 */
[----:B------:R-:W-:-:S02]  /*2770*/  SEL R11, RZ, 0x4, P5 ;  /* 0x00000004ff0b7807 */ /* 0x000fc40002800000 */
[----:B--2---:R-:W-:Y:S02]  /*2780*/  SEL R3, RZ, 0x4, P4 ;  /* 0x00000004ff037807 */ /* 0x004fe40002000000 */
[----:B------:R-:W-:Y:S02]  /*2790*/  SEL R6, R6, RZ, !P0 ;  /* 0x000000ff06067207 */ /* 0x000fe40004000000 */
[----:B------:R-:W-:Y:S01]  /*27a0*/  SEL R2, R11, RZ, !P0 ;  /* 0x000000ff0b027207 */ /* 0x000fe20004000000 */
[----:B------:R-:W-:Y:S01]  /*27b0*/  IMAD.X R11, R22, 0x1, R65, P6 ;  /* 0x00000001160b7824 */ /* 0x000fe200030e0641 */
[----:B------:R-:W-:Y:S02]  /*27c0*/  SEL R3, R3, RZ, !P0 ;  /* 0x000000ff03037207 */ /* 0x000fe40004000000 */
[-C--:B------:R-:W-:Y:S02]  /*27d0*/  IADD3 R14, P0, R66, R107.reuse, RZ ;  /* 0x0000006b420e7210 */ /* 0x080fe40007f1e0ff */
[----:B------:R-:W-:Y:S01]  /*27e0*/  ISETP.NE.U32.AND P5, PT, R6, RZ, PT ;  /* 0x000000ff0600720c */ /* 0x000fe20003fa5070 */
[----:B------:R2:W-:Y:S01]  /*27f0*/  LDGSTS.E [R17], desc[UR14][R10.64], P1 ;  /* 0x000000000a117fae */ /* 0x0005e2000892184e */
[-C--:B------:R-:W-:Y:S01]  /*2800*/  IADD3 R12, P6, R64, R107.reuse, RZ ;  /* 0x0000006b400c7210 */ /* 0x080fe20007fde0ff */
[----:B------:R-:W-:Y:S01]  /*2810*/  IMAD.X R15, R22, 0x1, R69, P0 ;  /* 0x00000001160f7824 */ /* 0x000fe200000e0645 */
[----:B------:R-:W-:-:S02]  /*2820*/  IADD3 R6, P0, R80, R107, RZ ;  /* 0x0000006b50067210 */ /* 0x000fc40007f1e0ff */
[----:B------:R-:W-:Y:S01]  /*2830*/  ISETP.NE.U32.AND P4, PT, R2, RZ, PT ;  /* 0x000000ff0200720c */ /* 0x000fe20003f85070 */
[----:B------:R-:W-:Y:S01]  /*2840*/  IMAD.X R13, R22, 0x1, R67, P6 ;  /* 0x00000001160d7824 */ /* 0x000fe200030e0643 */
[----:B------:R-:W-:Y:S01]  /*2850*/  IADD3 R2, P6, R68, R107, RZ ;  /* 0x0000006b44027210 */ /* 0x000fe20007fde0ff */
[----:B-1----:R-:W-:Y:S01]  /*2860*/  IMAD.X R7, R22, 0x1, R79, P0 ;  /* 0x0000000116077824 */ /* 0x002fe200000e064f */
[----:B------:R-:W-:Y:S02]  /*2870*/  ISETP.NE.U32.AND P1, PT, R3, RZ, PT ;  /* 0x000000ff0300720c */ /* 0x000fe40003f25070 */
[----:B------:R1:W-:Y:S01]  /*2880*/  LDGSTS.E [R115], desc[UR14][R12.64], P2 ;  /* 0x000000000c737fae */ /* 0x0003e2000912184e */
[----:B--2---:R-:W-:Y:S01]  /*2890*/  IADD3 R10, P0, R52, R105, RZ ;  /* 0x00000069340a7210 */ /* 0x004fe20007f1e0ff */
[----:B------:R-:W-:Y:S01]  /*28a0*/  IMAD.X R3, R22, 0x1, R71, P6 ;  /* 0x0000000116037824 */ /* 0x000fe200030e0647 */
[----:B------:R-:W-:Y:S01]  /*28b0*/  IADD3 R8, P2, R52, R103, RZ ;  /* 0x0000006734087210 */ /* 0x000fe20007f5e0ff */
[----:B------:R2:W-:Y:S01]  /*28c0*/  LDGSTS.E [R117], desc[UR14][R14.64], P3 ;  /* 0x000000000e757fae */ /* 0x0005e2000992184e */
[----:B------:R-:W-:-:S02]  /*28d0*/  VIADD R17, R85, UR5 ;  /* 0x0000000555117c36 */ /* 0x000fc40008000000 */
[--C-:B------:R-:W-:Y:S02]  /*28e0*/  IMAD.X R11, R73, 0x1, R50.reuse, P0 ;  /* 0x00000001490b7824 */ /* 0x100fe400000e0632 */
[--C-:B------:R-:W-:Y:S01]  /*28f0*/  IMAD.X R9, R21, 0x1, R50.reuse, P2 ;  /* 0x0000000115097824 */ /* 0x100fe200010e0632 */
[----:B------:R3:W-:Y:S01]  /*2900*/  LDGSTS.E [R17], desc[UR14][R2.64], P5 ;  /* 0x0000000002117fae */ /* 0x0007e2000a92184e */
[----:B-1----:R-:W-:Y:S01]  /*2910*/  IADD3 R12, P2, R52, R101, RZ ;  /* 0x00000065340c7210 */ /* 0x002fe20007f5e0ff */
[----:B------:R-:W-:Y:S02]  /*2920*/  VIADD R115, R40, UR5 ;  /* 0x0000000528737c36 */ /* 0x000fe40008000000 */
[----:B------:R1:W-:Y:S01]  /*2930*/  LDGSTS.E [R119], desc[UR14][R6.64], P4 ;  /* 0x0000000006777fae */ /* 0x0003e2000a12184e */
[----:B------:R-:W-:Y:S02]  /*2940*/  IADD3 R105, P4, R105, R54, RZ ;  /* 0x0000003669697210 */ /* 0x000fe40007f9e0ff */
[----:B--2---:R-:W-:Y:S01]  /*2950*/  IADD3 R14, P0, R52, R99, RZ ;  /* 0x00000063340e7210 */ /* 0x004fe20007f1e0ff */
[----:B------:R-:W-:Y:S01]  /*2960*/  IMAD.X R13, R75, 0x1, R50, P2 ;  /* 0x000000014b0d7824 */ /* 0x000fe200010e0632 */
[----:B------:R-:W0:Y:S01]  /*2970*/  LDGDEPBAR ;  /* 0x00000000000079af */ /* 0x000e220000000000 */
[----:B------:R-:W-:-:S02]  /*2980*/  IMAD.X R73, R73, 0x1, R20, P4 ;  /* 0x0000000149497824 */ /* 0x000fc400020e0614 */
[----:B------:R-:W-:Y:S01]  /*2990*/  IMAD.X R15, R77, 0x1, R50, P0 ;  /* 0x000000014d0f7824 */ /* 0x000fe200000e0632 */
[C---:B---3--:R-:W-:Y:S01]  /*29a0*/  IADD3 R2, P2, R52.reuse, R97, RZ ;  /* 0x0000006134027210 */ /* 0x048fe20007f5e0ff */
[----:B------:R2:W-:Y:S01]  /*29b0*/  LDGSTS.E [R115+0x6000], desc[UR14][R8.64], P1 ;  /* 0x0600000008737fae */ /* 0x0005e2000892184e */
[----:B-1----:R-:W-:-:S03]  /*29c0*/  IADD3 R6, P0, R52, R95, RZ ;  /* 0x0000005f34067210 */ /* 0x002fc60007f1e0ff */
[--C-:B------:R-:W-:Y:S01]  /*29d0*/  IMAD.X R3, R111, 0x1, R50.reuse, P2 ;  /* 0x000000016f037824 */ /* 0x100fe200010e0632 */
[C---:B------:R-:W-:Y:S01]  /*29e0*/  IADD3 R16, P2, R52.reuse, R93, RZ ;  /* 0x0000005d34107210 */ /* 0x040fe20007f5e0ff */
[----:B------:R1:W-:Y:S01]  /*29f0*/  LDGSTS.E [R115+0x6400], desc[UR14][R10.64], P1 ;  /* 0x064000000a737fae */ /* 0x0003e2000892184e */
[--C-:B------:R-:W-:Y:S01]  /*2a00*/  IMAD.X R7, R91, 0x1, R50.reuse, P0 ;  /* 0x000000015b077824 */ /* 0x100fe200000e0632 */
[-C--:B------:R-:W-:Y:S02]  /*2a10*/  IADD3 R95, P0, R95, R54.reuse, RZ ;  /* 0x000000365f5f7210 */ /* 0x080fe40007f1e0ff */
[----:B------:R-:W-:Y:S01]  /*2a20*/  IMAD.X R17, R89, 0x1, R50, P2 ;  /* 0x0000000159117824 */ /* 0x000fe200010e0632 */
[----:B------:R1:W-:Y:S01]  /*2a30*/  LDGSTS.E [R115+0x6800], desc[UR14][R12.64], P1 ;  /* 0x068000000c737fae */ /* 0x0003e2000892184e */
[----:B--2---:R-:W-:Y:S01]  /*2a40*/  IADD3 R8, P3, R52, R19, RZ ;  /* 0x0000001334087210 */ /* 0x004fe20007f7e0ff */
[----:B------:R-:W-:Y:S01]  /*2a50*/  IMAD.X R91, R91, 0x1, R20, P0 ;  /* 0x000000015b5b7824 */ /* 0x000fe200000e0614 */
[----:B------:R-:W-:Y:S01]  /*2a60*/  ISETP.NE.U32.AND P0, PT, R23, UR4, PT ;  /* 0x0000000417007c0c */ /* 0x000fe2000bf05070 */
[----:B------:R1:W-:Y:S01]  /*2a70*/  LDGSTS.E [R115+0x6c00], desc[UR14][R14.64], P1 ;  /* 0x06c000000e737fae */ /* 0x0003e2000892184e */
[-C--:B------:R-:W-:Y:S01]  /*2a80*/  IADD3 R19, P5, R19, R54.reuse, RZ ;  /* 0x0000003613137210 */ /* 0x080fe20007fbe0ff */
[----:B------:R-:W-:Y:S01]  /*2a90*/  IMAD.X R9, R109, 0x1, R50, P3 ;  /* 0x000000016d097824 */ /* 0x000fe200018e0632 */
[-C--:B------:R-:W-:Y:S01]  /*2aa0*/  IADD3 R93, P6, R93, R54.reuse, RZ ;  /* 0x000000365d5d7210 */ /* 0x080fe20007fde0ff */
[----:B------:R1:W-:Y:S01]  /*2ab0*/  LDGSTS.E [R115+0x7000], desc[UR14][R2.64], P1 ;  /* 0x0700000002737fae */ /* 0x0003e2000892184e */
[-C--:B------:R-:W-:Y:S01]  /*2ac0*/  IADD3 R99, P2, R99, R54.reuse, RZ ;  /* 0x0000003663637210 */ /* 0x080fe20007f5e0ff */
[--C-:B------:R-:W-:Y:S01]  /*2ad0*/  IMAD.X R109, R109, 0x1, R20.reuse, P5 ;  /* 0x000000016d6d7824 */ /* 0x100fe200028e0614 */
[-C--:B------:R-:W-:Y:S01]  /*2ae0*/  IADD3 R101, P3, R101, R54.reuse, RZ ;  /* 0x0000003665657210 */ /* 0x080fe20007f7e0ff */
[----:B------:R1:W-:Y:S01]  /*2af0*/  LDGSTS.E [R115+0x7400], desc[UR14][R6.64], P1 ;  /* 0x0740000006737fae */ /* 0x0003e2000892184e */
[--C-:B------:R-:W-:Y:S01]  /*2b00*/  IMAD.X R89, R89, 0x1, R20.reuse, P6 ;  /* 0x0000000159597824 */ /* 0x100fe200030e0614 */
[----:B------:R-:W-:Y:S01]  /*2b10*/  IADD3 R103, P5, R103, R54, RZ ;  /* 0x0000003667677210 */ /* 0x000fe20007fbe0ff */
[--C-:B------:R-:W-:Y:S01]  /*2b20*/  IMAD.X R77, R77, 0x1, R20.reuse, P2 ;  /* 0x000000014d4d7824 */ /* 0x100fe200010e0614 */
[----:B------:R1:W-:Y:S01]  /*2b30*/  LDGSTS.E [R115+0x7800], desc[UR14][R16.64], P1 ;  /* 0x0780000010737fae */ /* 0x0003e2000892184e */
[----:B------:R-:W-:Y:S01]  /*2b40*/  LEA R107, P6, R87, R107, 0x2 ;  /* 0x0000006b576b7211 */ /* 0x000fe200078c10ff */
[----:B------:R-:W-:-:S02]  /*2b50*/  IMAD.X R75, R75, 0x1, R20, P3 ;  /* 0x000000014b4b7824 */ /* 0x000fc400018e0614 */
[----:B------:R1:W-:Y:S01]  /*2b60*/  LDGSTS.E [R115+0x7c00], desc[UR14][R8.64], P1 ;  /* 0x07c0000008737fae */ /* 0x0003e2000892184e */
[----:B------:R-:W-:Y:S01]  /*2b70*/  IADD3 R97, P1, R97, R54, RZ ;  /* 0x0000003661617210 */ /* 0x000fe20007f3e0ff */
[--C-:B------:R-:W-:Y:S02]  /*2b80*/  IMAD.X R21, R21, 0x1, R20.reuse, P5 ;  /* 0x0000000115157824 */ /* 0x100fe400028e0614 */
[----:B------:R-:W0:Y:S01]  /*2b90*/  LDGDEPBAR ;  /* 0x00000000000079af */ /* 0x000e220000000000 */
[----:B------:R-:W-:Y:S02]  /*2ba0*/  IMAD.X R22, R22, 0x1, R113, P6 ;  /* 0x0000000116167824 */ /* 0x000fe400030e0671 */
[----:B------:R-:W-:Y:S01]  /*2bb0*/  IMAD.X R111, R111, 0x1, R20, P1 ;  /* 0x000000016f6f7824 */ /* 0x000fe200008e0614 */
[----:B------:R-:W-:Y:S06]  /*2bc0*/  @P0 BRA `(.L_x_1) ;  /* 0xfffffff4008c0947 */ /* 0x000fec000383ffff */
.L_x_0:
[----:B------:R-:W-:Y:S02]  /*2bd0*/  WARPGROUP.DEPBAR.LE gsb0, 0x0 ;  /* 0x00008000000079c5 */ /* 0x000fe40000010000 */
[----:B------:R-:W-:-:S04]  /*2be0*/  DEPBAR.LE SB0, 0x0 ;  /* 0x000080000000791a */ /* 0x000fc80000000000 */
[----:B------:R-:W-:Y:S01]  /*2bf0*/  R2UR UR4, R90 ;  /* 0x000000005a0472ca */ /* 0x000fe200000e0000 */
[----:B-1----:R-:W-:Y:S01]  /*2c00*/  IMAD.SHL.U32 R2, R0, 0x8, RZ ;  /* 0x0000000800027824 */ /* 0x002fe200078e00ff */
[----:B------:R-:W-:Y:S01]  /*2c10*/  LOP3.LUT R18, R18, 0x3000, RZ, 0xc0, !PT ;  /* 0x0000300012127812 */ /* 0x000fe200078ec0ff */
[C---:B------:R-:W-:Y:S01]  /*2c20*/  IMAD.SHL.U32 R3, R0.reuse, 0x20, RZ ;  /* 0x0000002000037824 */ /* 0x040fe200078e00ff */
[----:B------:R-:W-:Y:S01]  /*2c30*/  ISETP.GE.AND P0, PT, R43, R4, PT ;  /* 0x000000042b00720c */ /* 0x000fe20003f06270 */
[----:B------:R-:W-:Y:S01]  /*2c40*/  IMAD.SHL.U32 R9, R0, 0x4, RZ ;  /* 0x0000000400097824 */ /* 0x000fe200078e00ff */
[----:B------:R-:W-:Y:S01]  /*2c50*/  LOP3.LUT R2, R2, 0x300, RZ, 0xc0, !PT ;  /* 0x0000030002027812 */ /* 0x000fe200078ec0ff */
[----:B------:R-:W-:Y:S01]  /*2c60*/  IMAD.MOV.U32 R11, RZ, RZ, R36 ;  /* 0x000000ffff0b7224 */ /* 0x000fe200078e0024 */
[----:B------:R-:W-:Y:S01]  /*2c70*/  LOP3.LUT R3, R18, 0x60, R3, 0xf8, !PT ;  /* 0x0000006012037812 */ /* 0x000fe200078ef803 */
[----:B------:R-:W-:Y:S01]  /*2c80*/  IMAD.MOV.U32 R51, RZ, RZ, R37 ;  /* 0x000000ffff337224 */ /* 0x000fe200078e0025 */
[----:B------:R-:W-:Y:S01]  /*2c90*/  LOP3.LUT R2, R2, 0x70, R9, 0xf8, !PT ;  /* 0x0000007002027812 */ /* 0x000fe200078ef809 */
[----:B------:R-:W-:Y:S01]  /*2ca0*/  IMAD.MOV.U32 R55, RZ, RZ, R38 ;  /* 0x000000ffff377224 */ /* 0x000fe200078e0026 */
[----:B------:R-:W-:Y:S01]  /*2cb0*/  LOP3.LUT R4, R41, 0x38, R46, 0xfe, !PT ;  /* 0x0000003829047812 */ /* 0x000fe200078efe2e */
[----:B------:R-:W-:Y:S01]  /*2cc0*/  ULEA UR5, UR4, UR7, 0x4 ;  /* 0x0000000704057291 */ /* 0x000fe2000f8e203f */
[----:B------:R-:W-:Y:S01]  /*2cd0*/  LOP3.LUT R2, R3, R2, RZ, 0x3c, !PT ;  /* 0x0000000203027212 */ /* 0x000fe200078e3cff */
[----:B------:R-:W-:Y:S01]  /*2ce0*/  IMAD.MOV.U32 R8, RZ, RZ, R24 ;  /* 0x000000ffff087224 */ /* 0x000fe200078e0018 */
[----:B------:R-:W-:Y:S01]  /*2cf0*/  USHF.R.U32.HI UR4, URZ, 0x2, UR4 ;  /* 0x000000023f047899 */ /* 0x000fe20008011604 */
[----:B------:R-:W-:Y:S01]  /*2d00*/  IMAD.MOV.U32 R9, RZ, RZ, R28 ;  /* 0x000000ffff097224 */ /* 0x000fe200078e001c */
[C---:B------:R-:W-:Y:S01]  /*2d10*/  LOP3.LUT R40, R41.reuse, 0x20, R46, 0xfe, !PT ;  /* 0x0000002029287812 */ /* 0x040fe200078efe2e */
[----:B------:R-:W-:Y:S01]  /*2d20*/  IMAD.MOV.U32 R10, RZ, RZ, R32 ;  /* 0x000000ffff0a7224 */ /* 0x000fe200078e0020 */
[----:B------:R-:W-:Y:S01]  /*2d30*/  BAR.SYNC.DEFER_BLOCKING 0x0 ;  /* 0x0000000000007b1d */ /* 0x000fe20000010000 */
[----:B------:R-:W-:Y:S01]  /*2d40*/  IMAD.MOV.U32 R48, RZ, RZ, R25 ;  /* 0x000000ffff307224 */ /* 0x000fe200078e0019 */
[C-C-:B------:R-:W-:Y:S01]  /*2d50*/  LOP3.LUT R32, R41.reuse, 0x30, R46.reuse, 0xfe, !PT ;  /* 0x0000003029207812 */ /* 0x140fe200078efe2e */
[----:B------:R-:W-:Y:S01]  /*2d60*/  IMAD.MOV.U32 R49, RZ, RZ, R29 ;  /* 0x000000ffff317224 */ /* 0x000fe200078e001d */
[C-C-:B------:R-:W-:Y:S01]  /*2d70*/  LOP3.LUT R28, R41.reuse, 0x3c, R46.reuse, 0xfe, !PT ;  /* 0x0000003c291c7812 */ /* 0x140fe200078efe2e */
[----:B------:R-:W-:Y:S01]  /*2d80*/  IMAD.MOV.U32 R50, RZ, RZ, R33 ;  /* 0x000000ffff327224 */ /* 0x000fe200078e0021 */
[C---:B------:R-:W-:Y:S01]  /*2d90*/  LOP3.LUT R42, R41.reuse, 0x1c, R46, 0xfe, !PT ;  /* 0x0000001c292a7812 */ /* 0x040fe200078efe2e */
[----:B------:R-:W-:Y:S01]  /*2da0*/  IMAD.MOV.U32 R52, RZ, RZ, R26 ;  /* 0x000000ffff347224 */ /* 0x000fe200078e001a */
[C---:B------:R-:W-:Y:S01]  /*2db0*/  LOP3.LUT R44, R41.reuse, 0x18, R46, 0xfe, !PT ;  /* 0x00000018292c7812 */ /* 0x040fe200078efe2e */
[----:B------:R-:W-:Y:S01]  /*2dc0*/  IMAD.MOV.U32 R53, RZ, RZ, R30 ;  /* 0x000000ffff357224 */ /* 0x000fe200078e001e */
[C---:B------:R-:W-:Y:S01]  /*2dd0*/  LOP3.LUT R30, R41.reuse, 0x34, R46, 0xfe, !PT ;  /* 0x00000034291e7812 */ /* 0x040fe200078efe2e */
[----:B------:R-:W-:Y:S01]  /*2de0*/  IMAD.MOV.U32 R54, RZ, RZ, R34 ;  /* 0x000000ffff367224 */ /* 0x000fe200078e0022 */
[C-C-:B------:R-:W-:Y:S01]  /*2df0*/  LOP3.LUT R34, R41.reuse, 0x2c, R46.reuse, 0xfe, !PT ;  /* 0x0000002c29227812 */ /* 0x140fe200078efe2e */
[----:B------:R-:W-:Y:S01]  /*2e00*/  IMAD.MOV.U32 R36, RZ, RZ, R27 ;  /* 0x000000ffff247224 */ /* 0x000fe200078e001b */
[----:B------:R-:W-:Y:S01]  /*2e10*/  LOP3.LUT R20, R41, 0x14, R46, 0xfe, !PT ;  /* 0x0000001429147812 */ /* 0x000fe200078efe2e */
[----:B------:R-:W-:-:S02]  /*2e20*/  IMAD.MOV.U32 R37, RZ, RZ, R31 ;  /* 0x000000ffff257224 */ /* 0x000fc400078e001f */
[----:B------:R-:W-:Y:S02]  /*2e30*/  IMAD.MOV.U32 R38, RZ, RZ, R35 ;  /* 0x000000ffff267224 */ /* 0x000fe400078e0023 */
[C---:B------:R-:W-:Y:S01]  /*2e40*/  IMAD.SHL.U32 R6, R0.reuse, 0x800, RZ ;  /* 0x0000080000067824 */ /* 0x040fe200078e00ff */
[----:B------:R-:W1:Y:S01]  /*2e50*/  LDC R35, c[0x0][0x248] ;  /* 0x00009200ff237b82 */ /* 0x000e620000000800 */
[----:B------:R-:W-:Y:S01]  /*2e60*/  IMAD.SHL.U32 R7, R0, 0x10, RZ ;  /* 0x0000001000077824 */ /* 0x000fe200078e00ff */
[----:B------:R-:W-:Y:S02]  /*2e70*/  STS.128 [R2+UR5], R8 ;  /* 0x0000000802007988 */ /* 0x000fe40008000c05 */
[----:B------:R-:W-:Y:S02]  /*2e80*/  LOP3.LUT R6, R6, 0x3000, RZ, 0xc0, !PT ;  /* 0x0000300006067812 */ /* 0x000fe400078ec0ff */
[----:B------:R-:W-:Y:S02]  /*2e90*/  STS.128 [R2+UR5+0x400], R48 ;  /* 0x0004003002007988 */ /* 0x000fe40008000c05 */
[----:B------:R-:W-:-:S02]  /*2ea0*/  LOP3.LUT R6, R6, 0x7f0, R7, 0xf8, !PT ;  /* 0x000007f006067812 */ /* 0x000fc400078ef807 */
[----:B------:R-:W-:Y:S02]  /*2eb0*/  STS.128 [R2+UR5+0x80], R52 ;  /* 0x0000803402007988 */ /* 0x000fe40008000c05 */
[----:B------:R-:W-:Y:S01]  /*2ec0*/  LOP3.LUT R17, R6, UR4, RZ, 0x3c, !PT ;  /* 0x0000000406117c12 */ /* 0x000fe2000f8e3cff */
[----:B------:R-:W-:Y:S01]  /*2ed0*/  ULDC UR4, c[0x0][0x244] ;  /* 0x0000910000047ab9 */ /* 0x000fe20000000800 */
[----:B------:R-:W-:Y:S01]  /*2ee0*/  LOP3.LUT R6, R41, 0x8, R46, 0xfe, !PT ;  /* 0x0000000829067812 */ /* 0x000fe200078efe2e */
[----:B------:R2:W-:Y:S01]  /*2ef0*/  STS.128 [R2+UR5+0x480], R36 ;  /* 0x0004802402007988 */ /* 0x0005e20008000c05 */
[----:B------:R-:W-:Y:S01]  /*2f00*/  LOP3.LUT R21, R17, 0x40, RZ, 0x3c, !PT ;  /* 0x0000004011157812 */ /* 0x000fe200078e3cff */
[----:B------:R-:W-:Y:S01]  /*2f10*/  IMAD R0, R43, UR4, RZ ;  /* 0x000000042b007c24 */ /* 0x000fe2000f8e02ff */
[----:B------:R-:W-:Y:S01]  /*2f20*/  ULDC.64 UR4, c[0x0][0x220] ;  /* 0x0000880000047ab9 */ /* 0x000fe20000000a00 */
[----:B------:R-:W-:Y:S01]  /*2f30*/  BAR.SYNC.DEFER_BLOCKING 0x0 ;  /* 0x0000000000007b1d */ /* 0x000fe20000010000 */
[----:B------:R-:W-:-:S02]  /*2f40*/  ISETP.LT.AND P4, PT, R6, R5, !P0 ;  /* 0x000000050600720c */ /* 0x000fc40004781270 */
[----:B------:R-:W-:Y:S01]  /*2f50*/  LEA R31, P1, R0, UR4, 0x2 ;  /* 0x00000004001f7c11 */ /* 0x000fe2000f8210ff */
[----:B-1----:R-:W-:-:S03]  /*2f60*/  IMAD R16, R6, R35, RZ ;  /* 0x0000002306107224 */ /* 0x002fc600078e02ff */
[----:B------:R-:W-:Y:S02]  /*2f70*/  LEA.HI.X.SX32 R33, R0, UR5, 0x2, P1 ;  /* 0x0000000500217c11 */ /* 0x000fe400088f16ff */
[C---:B------:R-:W-:Y:S02]  /*2f80*/  LOP3.LUT R0, R41.reuse, R46, RZ, 0xfc, !PT ;  /* 0x0000002e29007212 */ /* 0x040fe400078efcff */
[----:B------:R-:W-:Y:S02]  /*2f90*/  LEA R24, P6, R16, R31, 0x2 ;  /* 0x0000001f10187211 */ /* 0x000fe400078c10ff */
[----:B--2---:R-:W-:Y:S01]  /*2fa0*/  LOP3.LUT R2, R41, 0x4, R46, 0xfe, !PT ;  /* 0x0000000429027812 */ /* 0x004fe200078efe2e */
[C---:B------:R-:W-:Y:S01]  /*2fb0*/  IMAD R29, R0.reuse, R35, RZ ;  /* 0x00000023001d7224 */ /* 0x040fe200078e02ff */
[-C--:B------:R-:W-:Y:S02]  /*2fc0*/  ISETP.LT.AND P3, PT, R0, R5.reuse, !P0 ;  /* 0x000000050000720c */ /* 0x080fe40004761270 */
[C---:B------:R-:W-:Y:S01]  /*2fd0*/  ISETP.LT.AND P2, PT, R2.reuse, R5, !P0 ;  /* 0x000000050200720c */ /* 0x040fe20004741270 */
[----:B------:R-:W-:Y:S01]  /*2fe0*/  IMAD R7, R2, R35, RZ ;  /* 0x0000002302077224 */ /* 0x000fe200078e02ff */
[----:B------:R-:W-:-:S02]  /*2ff0*/  LEA R2, P1, R29, R31, 0x2 ;  /* 0x0000001f1d027211 */ /* 0x000fc400078210ff */
[--C-:B------:R-:W-:Y:S02]  /*3000*/  LOP3.LUT R36, R41, 0x28, R46.reuse, 0xfe, !PT ;  /* 0x0000002829247812 */ /* 0x100fe400078efe2e */
[----:B------:R-:W-:Y:S01]  /*3010*/  LEA.HI.X.SX32 R3, R29, R33, 0x2, P1 ;  /* 0x000000211d037211 */ /* 0x000fe200008f16ff */
[----:B------:R-:W1:Y:S01]  /*3020*/  LDS.128 R12, [R17+UR7] ;  /* 0x00000007110c7984 */ /* 0x000e620008000c00 */
[--C-:B------:R-:W-:Y:S01]  /*3030*/  LOP3.LUT R38, R41, 0x24, R46.reuse, 0xfe, !PT ;  /* 0x0000002429267812 */ /* 0x100fe200078efe2e */
[----:B------:R-:W-:Y:S01]  /*3040*/  IMAD R29, R35, 0x20, R29 ;  /* 0x00000020231d7824 */ /* 0x000fe200078e021d */
[--C-:B------:R-:W-:Y:S01]  /*3050*/  LOP3.LUT R0, R41, 0x10, R46.reuse, 0xfe, !PT ;  /* 0x0000001029007812 */ /* 0x100fe200078efe2e */
[----:B------:R-:W2:Y:S01]  /*3060*/  LDS.128 R8, [R21+UR7] ;  /* 0x0000000715087984 */ /* 0x000ea20008000c00 */
[----:B------:R-:W-:Y:S02]  /*3070*/  LEA R6, P5, R7, R31, 0x2 ;  /* 0x0000001f07067211 */ /* 0x000fe400078a10ff */
[----:B------:R-:W-:-:S02]  /*3080*/  LOP3.LUT R46, R41, 0xc, R46, 0xfe, !PT ;  /* 0x0000000c292e7812 */ /* 0x000fc400078efe2e */
[----:B------:R-:W-:Y:S02]  /*3090*/  LEA.HI.X.SX32 R7, R7, R33, 0x2, P5 ;  /* 0x0000002107077211 */ /* 0x000fe400028f16ff */
[----:B------:R-:W-:Y:S01]  /*30a0*/  ISETP.LT.AND P1, PT, R4, R5, !P0 ;  /* 0x000000050400720c */ /* 0x000fe20004721270 */
[----:B------:R-:W-:Y:S01]  /*30b0*/  IMAD R4, R20, R35, RZ ;  /* 0x0000002314047224 */ /* 0x000fe200078e02ff */
[----:B------:R-:W-:Y:S02]  /*30c0*/  LEA.HI.X.SX32 R25, R16, R33, 0x2, P6 ;  /* 0x0000002110197211 */ /* 0x000fe400030f16ff */
[----:B------:R-:W3:Y:S01]  /*30d0*/  LDS.128 R16, [R17+UR7+0x800] ;  /* 0x0008000711107984 */ /* 0x000ee20008000c00 */
[----:B------:R-:W-:-:S03]  /*30e0*/  ISETP.LT.AND P5, PT, R20, R5, !P0 ;  /* 0x000000051400720c */ /* 0x000fc600047a1270 */
[----:B------:R-:W4:Y:S04]  /*30f0*/  LDS.128 R20, [R21+UR7+0x800] ;  /* 0x0008000715147984 */ /* 0x000f280008000c00 */
[----:B-1----:R1:W-:Y:S01]  /*3100*/  @P3 STG.E desc[UR14][R2.64], R12 ;  /* 0x0000000c02003986 */ /* 0x0023e2000c10190e */
[C---:B------:R-:W-:Y:S01]  /*3110*/  ISETP.LT.AND P3, PT, R46.reuse, R5, !P0 ;  /* 0x000000052e00720c */ /* 0x040fe20004761270 */
[----:B------:R-:W-:Y:S02]  /*3120*/  IMAD R46, R46, R35, RZ ;  /* 0x000000232e2e7224 */ /* 0x000fe400078e02ff */
[----:B--2---:R2:W-:Y:S01]  /*3130*/  @P2 STG.E desc[UR14][R6.64], R8 ;  /* 0x0000000806002986 */ /* 0x0045e2000c10190e */
[C---:B------:R-:W-:Y:S01]  /*3140*/  ISETP.LT.AND P2, PT, R0.reuse, R5, !P0 ;  /* 0x000000050000720c */ /* 0x040fe20004741270 */
[----:B------:R-:W-:-:S02]  /*3150*/  IMAD R0, R0, R35, RZ ;  /* 0x0000002300007224 */ /* 0x000fc400078e02ff */
[----:B------:R5:W-:Y:S01]  /*3160*/  @P4 STG.E desc[UR14][R24.64], R13 ;  /* 0x0000000d18004986 */ /* 0x000be2000c10190e */
[----:B------:R-:W-:-:S04]  /*3170*/  LEA R26, P4, R46, R31, 0x2 ;  /* 0x0000001f2e1a7211 */ /* 0x000fc800078810ff */
[----:B------:R-:W-:Y:S02]  /*3180*/  LEA.HI.X.SX32 R27, R46, R33, 0x2, P4 ;  /* 0x000000212e1b7211 */ /* 0x000fe400020f16ff */
[-C--:B-1----:R-:W-:Y:S02]  /*3190*/  LEA R2, P4, R0, R31.reuse, 0x2 ;  /* 0x0000001f00027211 */ /* 0x082fe400078810ff */
[----:B--2---:R-:W-:Y:S01]  /*31a0*/  LEA R6, P6, R4, R31, 0x2 ;  /* 0x0000001f04067211 */ /* 0x004fe200078c10ff */
[----:B------:R1:W-:Y:S01]  /*31b0*/  @P3 STG.E desc[UR14][R26.64], R9 ;  /* 0x000000091a003986 */ /* 0x0003e2000c10190e */
[C---:B------:R-:W-:Y:S01]  /*31c0*/  ISETP.LT.AND P3, PT, R44.reuse, R5, !P0 ;  /* 0x000000052c00720c */ /* 0x040fe20004761270 */
[----:B------:R-:W-:Y:S01]  /*31d0*/  IMAD R44, R44, R35, RZ ;  /* 0x000000232c2c7224 */ /* 0x000fe200078e02ff */
[----:B------:R-:W-:Y:S01]  /*31e0*/  LEA.HI.X.SX32 R3, R0, R33, 0x2, P4 ;  /* 0x0000002100037211 */ /* 0x000fe200020f16ff */
[C---:B------:R-:W-:Y:S01]  /*31f0*/  IMAD R0, R35.reuse, 0x4, R29 ;  /* 0x0000000423007824 */ /* 0x040fe200078e021d */
[C---:B------:R-:W-:Y:S01]  /*3200*/  ISETP.LT.AND P4, PT, R42.reuse, R5, !P0 ;  /* 0x000000052a00720c */ /* 0x040fe20004781270 */
[----:B------:R-:W-:Y:S01]  /*3210*/  IMAD R42, R42, R35, RZ ;  /* 0x000000232a2a7224 */ /* 0x000fe200078e02ff */
[----:B------:R-:W-:Y:S01]  /*3220*/  LEA.HI.X.SX32 R7, R4, R33, 0x2, P6 ;  /* 0x0000002104077211 */ /* 0x000fe200030f16ff */
[----:B------:R2:W-:Y:S01]  /*3230*/  @P2 STG.E desc[UR14][R2.64], R14 ;  /* 0x0000000e02002986 */ /* 0x0005e2000c10190e */
[-C--:B------:R-:W-:Y:S01]  /*3240*/  LEA R12, P2, R44, R31.reuse, 0x2 ;  /* 0x0000001f2c0c7211 */ /* 0x080fe200078410ff */
[----:B------:R-:W-:Y:S01]  /*3250*/  IMAD R4, R35, 0x4, R0 ;  /* 0x0000000423047824 */ /* 0x000fe200078e0200 */
[----:B------:R-:W-:Y:S01]  /*3260*/  LEA R8, P6, R42, R31, 0x2 ;  /* 0x0000001f2a087211 */ /* 0x000fe200078c10ff */
[----:B------:R3:W-:Y:S01]  /*3270*/  @P5 STG.E desc[UR14][R6.64], R10 ;  /* 0x0000000a06005986 */ /* 0x0007e2000c10190e */
[----:B-----5:R-:W-:-:S02]  /*3280*/  LEA.HI.X.SX32 R13, R44, R33, 0x2, P2 ;  /* 0x000000212c0d7211 */ /* 0x020fc400010f16ff */
[-C--:B------:R-:W-:Y:S02]  /*3290*/  ISETP.LT.AND P5, PT, R40, R5.reuse, !P0 ;  /* 0x000000052800720c */ /* 0x080fe400047a1270 */
[----:B------:R-:W-:Y:S01]  /*32a0*/  ISETP.LT.AND P2, PT, R38, R5, !P0 ;  /* 0x000000052600720c */ /* 0x000fe20004741270 */
[----:B------:R5:W-:Y:S01]  /*32b0*/  @P3 STG.E desc[UR14][R12.64], R15 ;  /* 0x0000000f0c003986 */ /* 0x000be2000c10190e */
[----:B-1----:R-:W-:Y:S01]  /*32c0*/  LEA.HI.X.SX32 R9, R42, R33, 0x2, P6 ;  /* 0x000000212a097211 */ /* 0x002fe200030f16ff */
[----:B--2---:R-:W-:Y:S01]  /*32d0*/  IMAD R14, R35, 0x4, R4 ;  /* 0x00000004230e7824 */ /* 0x004fe200078e0204 */
[CC--:B------:R-:W-:Y:S02]  /*32e0*/  LEA R2, P3, R29.reuse, R31.reuse, 0x2 ;  /* 0x0000001f1d027211 */ /* 0x0c0fe400078610ff */
[----:B---3--:R-:W-:Y:S01]  /*32f0*/  LEA R6, P6, R0, R31, 0x2 ;  /* 0x0000001f00067211 */ /* 0x008fe200078c10ff */
[----:B------:R1:W-:Y:S01]  /*3300*/  @P4 STG.E desc[UR14][R8.64], R11 ;  /* 0x0000000b08004986 */ /* 0x0003e2000c10190e */
[----:B------:R-:W-:-:S02]  /*3310*/  LEA.HI.X.SX32 R3, R29, R33, 0x2, P3 ;  /* 0x000000211d037211 */ /* 0x000fc400018f16ff */
[----:B------:R-:W-:Y:S01]  /*3320*/  LEA.HI.X.SX32 R7, R0, R33, 0x2, P6 ;  /* 0x0000002100077211 */ /* 0x000fe200030f16ff */
[C---:B------:R-:W-:Y:S01]  /*3330*/  IMAD R0, R35.reuse, 0x4, R14 ;  /* 0x0000000423007824 */ /* 0x040fe200078e020e */
[-C--:B------:R-:W-:Y:S01]  /*3340*/  ISETP.LT.AND P4, PT, R34, R5.reuse, !P0 ;  /* 0x000000052200720c */ /* 0x080fe20004781270 */
[----:B------:R2:W-:Y:S01]  /*3350*/  @P5 STG.E desc[UR14][R2.64], R16 ;  /* 0x0000001002005986 */ /* 0x0005e2000c10190e */
[-C--:B------:R-:W-:Y:S01]  /*3360*/  ISETP.LT.AND P5, PT, R36, R5.reuse, !P0 ;  /* 0x000000052400720c */ /* 0x080fe200047a1270 */
[----:B-----5:R-:W-:Y:S01]  /*3370*/  IMAD R15, R35, 0x4, R0 ;  /* 0x00000004230f7824 */ /* 0x020fe200078e0200 */
[----:B------:R-:W-:Y:S01]  /*3380*/  ISETP.LT.AND P3, PT, R32, R5, !P0 ;  /* 0x000000052000720c */ /* 0x000fe20004761270 */
[----:B----4-:R3:W-:Y:S01]  /*3390*/  @P2 STG.E desc[UR14][R6.64], R20 ;  /* 0x0000001406002986 */ /* 0x0107e2000c10190e */
[-C--:B------:R-:W-:Y:S02]  /*33a0*/  LEA R10, P2, R14, R31.reuse, 0x2 ;  /* 0x0000001f0e0a7211 */ /* 0x080fe400078410ff */
[----:B-1----:R-:W-:-:S02]  /*33b0*/  LEA R8, P6, R4, R31, 0x2 ;  /* 0x0000001f04087211 */ /* 0x002fc400078c10ff */
[-C--:B------:R-:W-:Y:S02]  /*33c0*/  LEA.HI.X.SX32 R11, R14, R33.reuse, 0x2, P2 ;  /* 0x000000210e0b7211 */ /* 0x080fe400010f16ff */
[----:B------:R-:W-:Y:S01]  /*33d0*/  LEA.HI.X.SX32 R9, R4, R33, 0x2, P6 ;  /* 0x0000002104097211 */ /* 0x000fe200030f16ff */
[----:B------:R-:W-:Y:S01]  /*33e0*/  IMAD R4, R35, 0x4, R15 ;  /* 0x0000000423047824 */ /* 0x000fe200078e020f */
[CC--:B--2---:R-:W-:Y:S02]  /*33f0*/  LEA R2, P2, R15.reuse, R31.reuse, 0x2 ;  /* 0x0000001f0f027211 */ /* 0x0c4fe400078410ff */
[----:B------:R-:W-:Y:S01]  /*3400*/  LEA R12, P6, R0, R31, 0x2 ;  /* 0x0000001f000c7211 */ /* 0x000fe200078c10ff */
[----:B------:R3:W-:Y:S01]  /*3410*/  @P5 STG.E desc[UR14][R8.64], R17 ;  /* 0x0000001108005986 */ /* 0x0007e2000c10190e */
[----:B------:R-:W-:Y:S02]  /*3420*/  LEA.HI.X.SX32 R3, R15, R33, 0x2, P2 ;  /* 0x000000210f037211 */ /* 0x000fe400010f16ff */
[-C--:B------:R-:W-:Y:S01]  /*3430*/  ISETP.LT.AND P2, PT, R30, R5.reuse, !P0 ;  /* 0x000000051e00720c */ /* 0x080fe20004741270 */
[----:B------:R3:W-:Y:S01]  /*3440*/  @P4 STG.E desc[UR14][R10.64], R21 ;  /* 0x000000150a004986 */ /* 0x0007e2000c10190e */
[----:B------:R-:W-:-:S02]  /*3450*/  ISETP.LT.AND P0, PT, R28, R5, !P0 ;  /* 0x000000051c00720c */ /* 0x000fc40004701270 */
[----:B------:R-:W-:Y:S01]  /*3460*/  LEA.HI.X.SX32 R13, R0, R33, 0x2, P6 ;  /* 0x00000021000d7211 */ /* 0x000fe200030f16ff */
[----:B------:R-:W-:Y:S01]  /*3470*/  IMAD R0, R35, 0x4, R4 ;  /* 0x0000000423007824 */ /* 0x000fe200078e0204 */
[----:B------:R-:W-:-:S03]  /*3480*/  LEA R14, P6, R4, R31, 0x2 ;  /* 0x0000001f040e7211 */ /* 0x000fc600078c10ff */
[----:B------:R3:W-:Y:S01]  /*3490*/  @P3 STG.E desc[UR14][R12.64], R18 ;  /* 0x000000120c003986 */ /* 0x0007e2000c10190e */
[----:B------:R-:W-:Y:S02]  /*34a0*/  LEA.HI.X.SX32 R15, R4, R33, 0x2, P6 ;  /* 0x00000021040f7211 */ /* 0x000fe400030f16ff */
[C---:B------:R-:W-:Y:S01]  /*34b0*/  LEA R4, P6, R0.reuse, R31, 0x2 ;  /* 0x0000001f00047211 */ /* 0x040fe200078c10ff */
[----:B------:R3:W-:Y:S03]  /*34c0*/  @P2 STG.E desc[UR14][R2.64], R22 ;  /* 0x0000001602002986 */ /* 0x0007e6000c10190e */
[----:B------:R-:W-:Y:S01]  /*34d0*/  LEA.HI.X.SX32 R5, R0, R33, 0x2, P6 ;  /* 0x0000002100057211 */ /* 0x000fe200030f16ff */
[----:B------:R3:W-:Y:S01]  /*34e0*/  @P1 STG.E desc[UR14][R14.64], R19 ;  /* 0x000000130e001986 */ /* 0x0007e2000c10190e */
[----:B------:R-:W-:Y:S07]  /*34f0*/  @!P0 EXIT ;  /* 0x000000000000894d */ /* 0x000fee0003800000 */
[----:B------:R-:W-:Y:S01]  /*3500*/  STG.E desc[UR14][R4.64], R23 ;  /* 0x0000001704007986 */ /* 0x000fe2000c10190e */
[----:B------:R-:W-:Y:S05]  /*3510*/  EXIT ;  /* 0x000000000000794d */ /* 0x000fea0003800000 */
.L_x_2:
[----:B------:R-:W-:-:S00]  /*3520*/  BRA `(.L_x_2) ;  /* 0xfffffffc00fc7947 */ /* 0x000fc0000383ffff */
[----:B------:R-:W-:-:S00]  /*3530*/  NOP ;  /* 0x0000000000007918 */ /* 0x000fc00000000000 */
        /* <DEDUP_REMOVED lines=12> */
.L_x_3:


//--------------------- .nv.shared.matmul_kernel  --------------------------
	.section	.nv.shared.matmul_kernel,"aw",@nobits
	.sectionflags	@""
	.align	16
	.zero		1024


//--------------------- .nv.shared.reserved.0     --------------------------
	.section	.nv.shared.reserved.0,"aw",@nobits
	.weak		__nv_reservedSMEM_offset_0_alias
	.size		__nv_reservedSMEM_offset_0_alias, 0, 0
	.other		__nv_reservedSMEM_offset_0_alias,@"STO_CUDA_RESERVED_SHARED STV_DEFAULT"
__nv_reservedSMEM_offset_0_alias:
	.zero		0


//--------------------- .nv.constant0.matmul_kernel --------------------------
	.section	.nv.constant0.matmul_kernel,"a",@progbits
	.sectionflags	@""
	.align	4
.nv.constant0.matmul_kernel:
	.zero		608


//--------------------- SYMBOLS --------------------------

	.type		.nv.reservedSmem.offset0,@object
	.size		.nv.reservedSmem.offset0,0x4
